//
// Generated by NVIDIA NVVM Compiler
//
// Compiler Build ID: CL-36424714
// Cuda compilation tools, release 13.0, V13.0.88
// Based on NVVM 20.0.0
//

.version 9.0
.target sm_100
.address_size 64

	// .globl	_Z12setup_kernelP17curandStateXORWOWl
.global .align 4 .b8 precalc_xorwow_matrix[102400];
.global .align 4 .b8 precalc_xorwow_offset_matrix[102400];
.global .align 4 .b8 mrg32k3aM1[2304];
.global .align 4 .b8 mrg32k3aM2[2304];
.global .align 4 .b8 mrg32k3aM1SubSeq[2016];
.global .align 4 .b8 mrg32k3aM2SubSeq[2016];
.global .align 4 .b8 mrg32k3aM1Seq[2304];
.global .align 4 .b8 mrg32k3aM2Seq[2304];
.const .align 8 .b8 __cr_lgamma_table[72];

.visible .entry _Z12setup_kernelP17curandStateXORWOWl(
	.param .u64 .ptr .align 1 _Z12setup_kernelP17curandStateXORWOWl_param_0,
	.param .u64 _Z12setup_kernelP17curandStateXORWOWl_param_1
)
{
	.reg .pred 	%p<26>;
	.reg .b32 	%r<411>;
	.reg .b64 	%rd<21>;

	ld.param.u64 	%rd11, [_Z12setup_kernelP17curandStateXORWOWl_param_0];
	ld.param.u64 	%rd12, [_Z12setup_kernelP17curandStateXORWOWl_param_1];
	mov.u32 	%r1, %ntid.x;
	mov.u32 	%r187, %ctaid.x;
	mov.u32 	%r188, %tid.x;
	mad.lo.s32 	%r316, %r187, %r1, %r188;
	cvt.s64.s32 	%rd20, %r316;
	setp.le.s64 	%p1, %rd12, %rd20;
	@%p1 bra 	$L__BB0_45;
	mov.u32 	%r189, %nctaid.x;
	mul.lo.s32 	%r3, %r1, %r189;
	cvta.to.global.u64 	%rd2, %rd11;
$L__BB0_2:
	mad.lo.s64 	%rd4, %rd20, 48, %rd2;
	mov.b32 	%r190, 1593684748;
	mov.b32 	%r191, 832094735;
	st.global.v2.u32 	[%rd4], {%r191, %r190};
	mov.b32 	%r192, -123459836;
	mov.b32 	%r193, 1111207954;
	st.global.v2.u32 	[%rd4+8], {%r193, %r192};
	mov.b32 	%r194, 1476011280;
	mov.b32 	%r195, -589760388;
	st.global.v2.u32 	[%rd4+16], {%r195, %r194};
	setp.eq.s64 	%p2, %rd20, 0;
	@%p2 bra 	$L__BB0_44;
	mov.b32 	%r317, 0;
$L__BB0_4:
	and.b64  	%rd6, %rd20, 3;
	setp.eq.s64 	%p3, %rd6, 0;
	@%p3 bra 	$L__BB0_43;
	mul.wide.u32 	%rd13, %r317, 3200;
	mov.u64 	%rd14, precalc_xorwow_matrix;
	add.s64 	%rd7, %rd14, %rd13;
	cvt.u32.u64 	%r6, %rd6;
	mov.b32 	%r318, 0;
$L__BB0_6:
	mov.b32 	%r331, 0;
	mov.u32 	%r332, %r331;
	mov.u32 	%r333, %r331;
	mov.u32 	%r334, %r331;
	mov.u32 	%r335, %r331;
	mov.u32 	%r324, %r331;
$L__BB0_7:
	mul.wide.u32 	%rd15, %r324, 4;
	add.s64 	%rd16, %rd4, %rd15;
	ld.global.u32 	%r14, [%rd16+4];
	shl.b32 	%r15, %r324, 5;
	mov.b32 	%r330, 0;
$L__BB0_8:
	.pragma "nounroll";
	shr.u32 	%r200, %r14, %r330;
	and.b32  	%r201, %r200, 1;
	setp.eq.b32 	%p4, %r201, 1;
	not.pred 	%p5, %p4;
	add.s32 	%r202, %r15, %r330;
	mul.lo.s32 	%r203, %r202, 5;
	mul.wide.u32 	%rd17, %r203, 4;
	add.s64 	%rd8, %rd7, %rd17;
	@%p5 bra 	$L__BB0_10;
	ld.global.u32 	%r204, [%rd8];
	xor.b32  	%r335, %r335, %r204;
	ld.global.u32 	%r205, [%rd8+4];
	xor.b32  	%r334, %r334, %r205;
	ld.global.u32 	%r206, [%rd8+8];
	xor.b32  	%r333, %r333, %r206;
	ld.global.u32 	%r207, [%rd8+12];
	xor.b32  	%r332, %r332, %r207;
	ld.global.u32 	%r208, [%rd8+16];
	xor.b32  	%r331, %r331, %r208;
$L__BB0_10:
	and.b32  	%r210, %r200, 2;
	setp.eq.s32 	%p6, %r210, 0;
	@%p6 bra 	$L__BB0_12;
	ld.global.u32 	%r211, [%rd8+20];
	xor.b32  	%r335, %r335, %r211;
	ld.global.u32 	%r212, [%rd8+24];
	xor.b32  	%r334, %r334, %r212;
	ld.global.u32 	%r213, [%rd8+28];
	xor.b32  	%r333, %r333, %r213;
	ld.global.u32 	%r214, [%rd8+32];
	xor.b32  	%r332, %r332, %r214;
	ld.global.u32 	%r215, [%rd8+36];
	xor.b32  	%r331, %r331, %r215;
$L__BB0_12:
	and.b32  	%r217, %r200, 4;
	setp.eq.s32 	%p7, %r217, 0;
	@%p7 bra 	$L__BB0_14;
	ld.global.u32 	%r218, [%rd8+40];
	xor.b32  	%r335, %r335, %r218;
	ld.global.u32 	%r219, [%rd8+44];
	xor.b32  	%r334, %r334, %r219;
	ld.global.u32 	%r220, [%rd8+48];
	xor.b32  	%r333, %r333, %r220;
	ld.global.u32 	%r221, [%rd8+52];
	xor.b32  	%r332, %r332, %r221;
	ld.global.u32 	%r222, [%rd8+56];
	xor.b32  	%r331, %r331, %r222;
$L__BB0_14:
	and.b32  	%r224, %r200, 8;
	setp.eq.s32 	%p8, %r224, 0;
	@%p8 bra 	$L__BB0_16;
	ld.global.u32 	%r225, [%rd8+60];
	xor.b32  	%r335, %r335, %r225;
	ld.global.u32 	%r226, [%rd8+64];
	xor.b32  	%r334, %r334, %r226;
	ld.global.u32 	%r227, [%rd8+68];
	xor.b32  	%r333, %r333, %r227;
	ld.global.u32 	%r228, [%rd8+72];
	xor.b32  	%r332, %r332, %r228;
	ld.global.u32 	%r229, [%rd8+76];
	xor.b32  	%r331, %r331, %r229;
$L__BB0_16:
	and.b32  	%r231, %r200, 16;
	setp.eq.s32 	%p9, %r231, 0;
	@%p9 bra 	$L__BB0_18;
	ld.global.u32 	%r232, [%rd8+80];
	xor.b32  	%r335, %r335, %r232;
	ld.global.u32 	%r233, [%rd8+84];
	xor.b32  	%r334, %r334, %r233;
	ld.global.u32 	%r234, [%rd8+88];
	xor.b32  	%r333, %r333, %r234;
	ld.global.u32 	%r235, [%rd8+92];
	xor.b32  	%r332, %r332, %r235;
	ld.global.u32 	%r236, [%rd8+96];
	xor.b32  	%r331, %r331, %r236;
$L__BB0_18:
	and.b32  	%r238, %r200, 32;
	setp.eq.s32 	%p10, %r238, 0;
	@%p10 bra 	$L__BB0_20;
	ld.global.u32 	%r239, [%rd8+100];
	xor.b32  	%r335, %r335, %r239;
	ld.global.u32 	%r240, [%rd8+104];
	xor.b32  	%r334, %r334, %r240;
	ld.global.u32 	%r241, [%rd8+108];
	xor.b32  	%r333, %r333, %r241;
	ld.global.u32 	%r242, [%rd8+112];
	xor.b32  	%r332, %r332, %r242;
	ld.global.u32 	%r243, [%rd8+116];
	xor.b32  	%r331, %r331, %r243;
$L__BB0_20:
	and.b32  	%r245, %r200, 64;
	setp.eq.s32 	%p11, %r245, 0;
	@%p11 bra 	$L__BB0_22;
	ld.global.u32 	%r246, [%rd8+120];
	xor.b32  	%r335, %r335, %r246;
	ld.global.u32 	%r247, [%rd8+124];
	xor.b32  	%r334, %r334, %r247;
	ld.global.u32 	%r248, [%rd8+128];
	xor.b32  	%r333, %r333, %r248;
	ld.global.u32 	%r249, [%rd8+132];
	xor.b32  	%r332, %r332, %r249;
	ld.global.u32 	%r250, [%rd8+136];
	xor.b32  	%r331, %r331, %r250;
$L__BB0_22:
	and.b32  	%r252, %r200, 128;
	setp.eq.s32 	%p12, %r252, 0;
	@%p12 bra 	$L__BB0_24;
	ld.global.u32 	%r253, [%rd8+140];
	xor.b32  	%r335, %r335, %r253;
	ld.global.u32 	%r254, [%rd8+144];
	xor.b32  	%r334, %r334, %r254;
	ld.global.u32 	%r255, [%rd8+148];
	xor.b32  	%r333, %r333, %r255;
	ld.global.u32 	%r256, [%rd8+152];
	xor.b32  	%r332, %r332, %r256;
	ld.global.u32 	%r257, [%rd8+156];
	xor.b32  	%r331, %r331, %r257;
$L__BB0_24:
	and.b32  	%r259, %r200, 256;
	setp.eq.s32 	%p13, %r259, 0;
	@%p13 bra 	$L__BB0_26;
	ld.global.u32 	%r260, [%rd8+160];
	xor.b32  	%r335, %r335, %r260;
	ld.global.u32 	%r261, [%rd8+164];
	xor.b32  	%r334, %r334, %r261;
	ld.global.u32 	%r262, [%rd8+168];
	xor.b32  	%r333, %r333, %r262;
	ld.global.u32 	%r263, [%rd8+172];
	xor.b32  	%r332, %r332, %r263;
	ld.global.u32 	%r264, [%rd8+176];
	xor.b32  	%r331, %r331, %r264;
$L__BB0_26:
	and.b32  	%r266, %r200, 512;
	setp.eq.s32 	%p14, %r266, 0;
	@%p14 bra 	$L__BB0_28;
	ld.global.u32 	%r267, [%rd8+180];
	xor.b32  	%r335, %r335, %r267;
	ld.global.u32 	%r268, [%rd8+184];
	xor.b32  	%r334, %r334, %r268;
	ld.global.u32 	%r269, [%rd8+188];
	xor.b32  	%r333, %r333, %r269;
	ld.global.u32 	%r270, [%rd8+192];
	xor.b32  	%r332, %r332, %r270;
	ld.global.u32 	%r271, [%rd8+196];
	xor.b32  	%r331, %r331, %r271;
$L__BB0_28:
	and.b32  	%r273, %r200, 1024;
	setp.eq.s32 	%p15, %r273, 0;
	@%p15 bra 	$L__BB0_30;
	ld.global.u32 	%r274, [%rd8+200];
	xor.b32  	%r335, %r335, %r274;
	ld.global.u32 	%r275, [%rd8+204];
	xor.b32  	%r334, %r334, %r275;
	ld.global.u32 	%r276, [%rd8+208];
	xor.b32  	%r333, %r333, %r276;
	ld.global.u32 	%r277, [%rd8+212];
	xor.b32  	%r332, %r332, %r277;
	ld.global.u32 	%r278, [%rd8+216];
	xor.b32  	%r331, %r331, %r278;
$L__BB0_30:
	and.b32  	%r280, %r200, 2048;
	setp.eq.s32 	%p16, %r280, 0;
	@%p16 bra 	$L__BB0_32;
	ld.global.u32 	%r281, [%rd8+220];
	xor.b32  	%r335, %r335, %r281;
	ld.global.u32 	%r282, [%rd8+224];
	xor.b32  	%r334, %r334, %r282;
	ld.global.u32 	%r283, [%rd8+228];
	xor.b32  	%r333, %r333, %r283;
	ld.global.u32 	%r284, [%rd8+232];
	xor.b32  	%r332, %r332, %r284;
	ld.global.u32 	%r285, [%rd8+236];
	xor.b32  	%r331, %r331, %r285;
$L__BB0_32:
	and.b32  	%r287, %r200, 4096;
	setp.eq.s32 	%p17, %r287, 0;
	@%p17 bra 	$L__BB0_34;
	ld.global.u32 	%r288, [%rd8+240];
	xor.b32  	%r335, %r335, %r288;
	ld.global.u32 	%r289, [%rd8+244];
	xor.b32  	%r334, %r334, %r289;
	ld.global.u32 	%r290, [%rd8+248];
	xor.b32  	%r333, %r333, %r290;
	ld.global.u32 	%r291, [%rd8+252];
	xor.b32  	%r332, %r332, %r291;
	ld.global.u32 	%r292, [%rd8+256];
	xor.b32  	%r331, %r331, %r292;
$L__BB0_34:
	and.b32  	%r294, %r200, 8192;
	setp.eq.s32 	%p18, %r294, 0;
	@%p18 bra 	$L__BB0_36;
	ld.global.u32 	%r295, [%rd8+260];
	xor.b32  	%r335, %r335, %r295;
	ld.global.u32 	%r296, [%rd8+264];
	xor.b32  	%r334, %r334, %r296;
	ld.global.u32 	%r297, [%rd8+268];
	xor.b32  	%r333, %r333, %r297;
	ld.global.u32 	%r298, [%rd8+272];
	xor.b32  	%r332, %r332, %r298;
	ld.global.u32 	%r299, [%rd8+276];
	xor.b32  	%r331, %r331, %r299;
$L__BB0_36:
	and.b32  	%r301, %r200, 16384;
	setp.eq.s32 	%p19, %r301, 0;
	@%p19 bra 	$L__BB0_38;
	ld.global.u32 	%r302, [%rd8+280];
	xor.b32  	%r335, %r335, %r302;
	ld.global.u32 	%r303, [%rd8+284];
	xor.b32  	%r334, %r334, %r303;
	ld.global.u32 	%r304, [%rd8+288];
	xor.b32  	%r333, %r333, %r304;
	ld.global.u32 	%r305, [%rd8+292];
	xor.b32  	%r332, %r332, %r305;
	ld.global.u32 	%r306, [%rd8+296];
	xor.b32  	%r331, %r331, %r306;
$L__BB0_38:
	and.b32  	%r308, %r200, 32768;
	setp.eq.s32 	%p20, %r308, 0;
	@%p20 bra 	$L__BB0_40;
	ld.global.u32 	%r309, [%rd8+300];
	xor.b32  	%r335, %r335, %r309;
	ld.global.u32 	%r310, [%rd8+304];
	xor.b32  	%r334, %r334, %r310;
	ld.global.u32 	%r311, [%rd8+308];
	xor.b32  	%r333, %r333, %r311;
	ld.global.u32 	%r312, [%rd8+312];
	xor.b32  	%r332, %r332, %r312;
	ld.global.u32 	%r313, [%rd8+316];
	xor.b32  	%r331, %r331, %r313;
$L__BB0_40:
	add.s32 	%r330, %r330, 16;
	setp.ne.s32 	%p21, %r330, 32;
	@%p21 bra 	$L__BB0_8;
	mad.lo.s32 	%r314, %r324, -31, %r15;
	add.s32 	%r324, %r314, 1;
	setp.ne.s32 	%p22, %r324, 5;
	@%p22 bra 	$L__BB0_7;
	st.global.u32 	[%rd4+4], %r335;
	st.global.u32 	[%rd4+8], %r334;
	st.global.u32 	[%rd4+12], %r333;
	st.global.u32 	[%rd4+16], %r332;
	st.global.u32 	[%rd4+20], %r331;
	add.s32 	%r318, %r318, 1;
	setp.lt.u32 	%p23, %r318, %r6;
	@%p23 bra 	$L__BB0_6;
$L__BB0_43:
	shr.u64 	%rd9, %rd20, 2;
	add.s32 	%r317, %r317, 1;
	setp.gt.u64 	%p24, %rd20, 3;
	mov.u64 	%rd20, %rd9;
	@%p24 bra 	$L__BB0_4;
$L__BB0_44:
	mov.b32 	%r315, 0;
	st.global.v2.u32 	[%rd4+24], {%r315, %r315};
	st.global.u32 	[%rd4+32], %r315;
	mov.b64 	%rd18, 0;
	st.global.u64 	[%rd4+40], %rd18;
	add.s32 	%r316, %r316, %r3;
	cvt.s64.s32 	%rd20, %r316;
	setp.gt.s64 	%p25, %rd12, %rd20;
	@%p25 bra 	$L__BB0_2;
$L__BB0_45:
	ret;

}
	// .globl	_Z14sample_uniformP17curandStateXORWOWPfli
.visible .entry _Z14sample_uniformP17curandStateXORWOWPfli(
	.param .u64 .ptr .align 1 _Z14sample_uniformP17curandStateXORWOWPfli_param_0,
	.param .u64 .ptr .align 1 _Z14sample_uniformP17curandStateXORWOWPfli_param_1,
	.param .u64 _Z14sample_uniformP17curandStateXORWOWPfli_param_2,
	.param .u32 _Z14sample_uniformP17curandStateXORWOWPfli_param_3
)
{
	.reg .pred 	%p<10>;
	.reg .b32 	%r<148>;
	.reg .b32 	%f<35>;
	.reg .b64 	%rd<21>;
	.reg .b64 	%fd<3>;

	ld.param.u64 	%rd11, [_Z14sample_uniformP17curandStateXORWOWPfli_param_0];
	ld.param.u64 	%rd9, [_Z14sample_uniformP17curandStateXORWOWPfli_param_1];
	ld.param.u64 	%rd10, [_Z14sample_uniformP17curandStateXORWOWPfli_param_2];
	ld.param.u32 	%r51, [_Z14sample_uniformP17curandStateXORWOWPfli_param_3];
	cvta.to.global.u64 	%rd1, %rd9;
	cvta.to.global.u64 	%rd2, %rd11;
	mov.u32 	%r52, %ntid.x;
	mov.u32 	%r53, %nctaid.x;
	mul.lo.s32 	%r1, %r52, %r53;
	mov.u32 	%r54, %ctaid.x;
	mov.u32 	%r55, %tid.x;
	mad.lo.s32 	%r123, %r54, %r52, %r55;
	cvt.s64.s32 	%rd19, %r123;
	setp.le.s64 	%p1, %rd10, %rd19;
	@%p1 bra 	$L__BB1_13;
	setp.gt.s32 	%p2, %r51, 0;
	@%p2 bra 	$L__BB1_2;
	bra.uni 	$L__BB1_12;
$L__BB1_2:
	and.b32  	%r3, %r51, 3;
$L__BB1_3:
	setp.lt.u32 	%p4, %r51, 4;
	mad.lo.s64 	%rd5, %rd19, 48, %rd2;
	ld.global.v2.u32 	{%r5, %r130}, [%rd5];
	ld.global.v2.u32 	{%r126, %r127}, [%rd5+8];
	ld.global.v2.u32 	{%r128, %r129}, [%rd5+16];
	ld.global.v2.u32 	{%r11, %r12}, [%rd5+24];
	ld.global.f32 	%f1, [%rd5+32];
	ld.global.f64 	%fd1, [%rd5+40];
	mov.f32 	%f34, 0f00000000;
	mov.u32 	%r136, %r5;
	@%p4 bra 	$L__BB1_7;
	and.b32  	%r66, %r51, 2147483644;
	neg.s32 	%r124, %r66;
	add.s32 	%r125, %r5, 724874;
	mov.f32 	%f34, 0f00000000;
$L__BB1_5:
	mov.u32 	%r142, %r129;
	shr.u32 	%r67, %r130, 2;
	xor.b32  	%r68, %r67, %r130;
	shl.b32 	%r69, %r142, 4;
	shl.b32 	%r70, %r68, 1;
	xor.b32  	%r71, %r69, %r70;
	xor.b32  	%r72, %r71, %r142;
	xor.b32  	%r143, %r72, %r68;
	add.s32 	%r73, %r125, %r143;
	add.s32 	%r74, %r73, -362437;
	cvt.rn.f32.u32 	%f14, %r74;
	fma.rn.f32 	%f15, %f14, 0f2F800000, 0f2F000000;
	add.f32 	%f16, %f34, %f15;
	shr.u32 	%r75, %r126, 2;
	xor.b32  	%r76, %r75, %r126;
	shl.b32 	%r77, %r143, 4;
	shl.b32 	%r78, %r76, 1;
	xor.b32  	%r79, %r77, %r78;
	xor.b32  	%r80, %r79, %r143;
	xor.b32  	%r144, %r80, %r76;
	add.s32 	%r81, %r125, %r144;
	cvt.rn.f32.u32 	%f17, %r81;
	fma.rn.f32 	%f18, %f17, 0f2F800000, 0f2F000000;
	add.f32 	%f19, %f16, %f18;
	shr.u32 	%r82, %r127, 2;
	xor.b32  	%r83, %r82, %r127;
	shl.b32 	%r84, %r144, 4;
	shl.b32 	%r85, %r83, 1;
	xor.b32  	%r86, %r84, %r85;
	xor.b32  	%r87, %r86, %r144;
	xor.b32  	%r145, %r87, %r83;
	add.s32 	%r88, %r125, %r145;
	add.s32 	%r89, %r88, 362437;
	cvt.rn.f32.u32 	%f20, %r89;
	fma.rn.f32 	%f21, %f20, 0f2F800000, 0f2F000000;
	add.f32 	%f22, %f19, %f21;
	shr.u32 	%r90, %r128, 2;
	xor.b32  	%r91, %r90, %r128;
	shl.b32 	%r92, %r145, 4;
	shl.b32 	%r93, %r91, 1;
	xor.b32  	%r94, %r92, %r93;
	xor.b32  	%r95, %r94, %r145;
	xor.b32  	%r129, %r95, %r91;
	add.s32 	%r96, %r125, %r129;
	add.s32 	%r97, %r96, 724874;
	cvt.rn.f32.u32 	%f23, %r97;
	fma.rn.f32 	%f24, %f23, 0f2F800000, 0f2F000000;
	add.f32 	%f34, %f22, %f24;
	add.s32 	%r125, %r125, 1449748;
	add.s32 	%r124, %r124, 4;
	setp.ne.s32 	%p5, %r124, 0;
	mov.u32 	%r126, %r143;
	mov.u32 	%r127, %r144;
	mov.u32 	%r128, %r145;
	mov.u32 	%r130, %r142;
	@%p5 bra 	$L__BB1_5;
	add.s32 	%r136, %r125, -724874;
	mov.u32 	%r146, %r129;
	mov.u32 	%r130, %r142;
	mov.u32 	%r126, %r143;
	mov.u32 	%r127, %r144;
	mov.u32 	%r128, %r145;
$L__BB1_7:
	setp.eq.s32 	%p6, %r3, 0;
	@%p6 bra 	$L__BB1_11;
	setp.eq.s32 	%p7, %r3, 1;
	shr.u32 	%r98, %r130, 2;
	xor.b32  	%r99, %r98, %r130;
	shl.b32 	%r100, %r129, 4;
	shl.b32 	%r101, %r99, 1;
	xor.b32  	%r102, %r100, %r101;
	xor.b32  	%r103, %r102, %r129;
	xor.b32  	%r40, %r103, %r99;
	add.s32 	%r104, %r136, %r40;
	add.s32 	%r105, %r104, 362437;
	cvt.rn.f32.u32 	%f25, %r105;
	fma.rn.f32 	%f26, %f25, 0f2F800000, 0f2F000000;
	add.f32 	%f34, %f34, %f26;
	mov.u32 	%r142, %r126;
	mov.u32 	%r143, %r127;
	mov.u32 	%r144, %r128;
	mov.u32 	%r145, %r129;
	mov.u32 	%r146, %r40;
	@%p7 bra 	$L__BB1_11;
	setp.eq.s32 	%p8, %r3, 2;
	shr.u32 	%r106, %r126, 2;
	xor.b32  	%r107, %r106, %r126;
	shl.b32 	%r108, %r40, 4;
	shl.b32 	%r109, %r107, 1;
	xor.b32  	%r110, %r108, %r109;
	xor.b32  	%r111, %r110, %r40;
	xor.b32  	%r146, %r111, %r107;
	add.s32 	%r112, %r136, %r146;
	add.s32 	%r113, %r112, 724874;
	cvt.rn.f32.u32 	%f27, %r113;
	fma.rn.f32 	%f28, %f27, 0f2F800000, 0f2F000000;
	add.f32 	%f34, %f34, %f28;
	mov.u32 	%r142, %r127;
	mov.u32 	%r143, %r128;
	mov.u32 	%r144, %r129;
	mov.u32 	%r145, %r40;
	@%p8 bra 	$L__BB1_11;
	shr.u32 	%r114, %r127, 2;
	xor.b32  	%r115, %r114, %r127;
	shl.b32 	%r116, %r146, 4;
	shl.b32 	%r117, %r115, 1;
	xor.b32  	%r118, %r116, %r117;
	xor.b32  	%r119, %r118, %r146;
	xor.b32  	%r42, %r119, %r115;
	add.s32 	%r120, %r136, %r42;
	add.s32 	%r121, %r120, 1087311;
	cvt.rn.f32.u32 	%f29, %r121;
	fma.rn.f32 	%f30, %f29, 0f2F800000, 0f2F000000;
	add.f32 	%f34, %f34, %f30;
	mov.u32 	%r142, %r128;
	mov.u32 	%r143, %r129;
	mov.u32 	%r144, %r40;
	mov.u32 	%r145, %r146;
	mov.u32 	%r146, %r42;
$L__BB1_11:
	ld.param.u64 	%rd18, [_Z14sample_uniformP17curandStateXORWOWPfli_param_1];
	cvta.to.global.u64 	%rd15, %rd18;
	shl.b64 	%rd16, %rd19, 2;
	add.s64 	%rd17, %rd15, %rd16;
	st.global.f32 	[%rd17], %f34;
	mad.lo.s32 	%r122, %r51, 362437, %r5;
	st.global.v2.u32 	[%rd5], {%r122, %r142};
	st.global.v2.u32 	[%rd5+8], {%r143, %r144};
	st.global.v2.u32 	[%rd5+16], {%r145, %r146};
	st.global.v2.u32 	[%rd5+24], {%r11, %r12};
	st.global.f32 	[%rd5+32], %f1;
	st.global.f64 	[%rd5+40], %fd1;
	add.s32 	%r123, %r123, %r1;
	cvt.s64.s32 	%rd19, %r123;
	setp.gt.s64 	%p9, %rd10, %rd19;
	@%p9 bra 	$L__BB1_3;
	bra.uni 	$L__BB1_13;
$L__BB1_12:
	mad.lo.s64 	%rd12, %rd19, 48, %rd2;
	ld.global.v2.u32 	{%r56, %r57}, [%rd12];
	ld.global.v2.u32 	{%r58, %r59}, [%rd12+8];
	ld.global.v2.u32 	{%r60, %r61}, [%rd12+16];
	ld.global.v2.u32 	{%r62, %r63}, [%rd12+24];
	ld.global.f32 	%f10, [%rd12+32];
	ld.global.f64 	%fd2, [%rd12+40];
	shl.b64 	%rd13, %rd19, 2;
	add.s64 	%rd14, %rd1, %rd13;
	mov.b32 	%r64, 0;
	st.global.u32 	[%rd14], %r64;
	st.global.v2.u32 	[%rd12], {%r56, %r57};
	st.global.v2.u32 	[%rd12+8], {%r58, %r59};
	st.global.v2.u32 	[%rd12+16], {%r60, %r61};
	st.global.v2.u32 	[%rd12+24], {%r62, %r63};
	st.global.f32 	[%rd12+32], %f10;
	st.global.f64 	[%rd12+40], %fd2;
	add.s32 	%r123, %r123, %r1;
	cvt.s64.s32 	%rd19, %r123;
	setp.gt.s64 	%p3, %rd10, %rd19;
	@%p3 bra 	$L__BB1_12;
$L__BB1_13:
	ret;

}


// ===== COMPILED SASS (sm_100) =====

	.target	sm_100

	.elftype	@"ET_EXEC"


//--------------------- .note.nv.tkinfo           --------------------------
	.section	.note.nv.tkinfo,"",@"SHT_NOTE"
	.sectionflags	@"SHF_NOTE_NV_TKINFO"
	.tkinfo
        /*0018*/ 	.word	0x00000002
        /*0030*/ 	.string	""
        /*0030*/ 	.string	"ptxas"
        /*0030*/ 	.string	"Cuda compilation tools, release 13.0, V13.0.88"
        /*0030*/ 	.string	"Build cuda_13.0.r13.0/compiler.36424714_0"
        /*0030*/ 	.string	"-arch sm_100 -m 64 "



//--------------------- .note.nv.cuinfo           --------------------------
	.section	.note.nv.cuinfo,"",@"SHT_NOTE"
	.sectionflags	@"SHF_NOTE_NV_CUINFO"
        /*0018*/ 	.short	0x0002
        /*001a*/ 	.short	0x0064
        /*001c*/ 	.short	0x0082
	.zero		2


//--------------------- .nv.info                  --------------------------
	.section	.nv.info,"",@"SHT_CUDA_INFO"
	.align	4


	//----- nvinfo : EIATTR_REGCOUNT
	.align		4
        /*0000*/ 	.byte	0x04, 0x2f
        /*0002*/ 	.short	(.L_10 - .L_9)
	.align		4
.L_9:
        /*0004*/ 	.word	index@(_Z12setup_kernelP17curandStateXORWOWl)
        /*0008*/ 	.word	0x0000001f


	//----- nvinfo : EIATTR_FRAME_SIZE
	.align		4
.L_10:
        /*000c*/ 	.byte	0x04, 0x11
        /*000e*/ 	.short	(.L_12 - .L_11)
	.align		4
.L_11:
        /*0010*/ 	.word	index@(_Z12setup_kernelP17curandStateXORWOWl)
        /*0014*/ 	.word	0x00000000


	//----- nvinfo : EIATTR_REGCOUNT
	.align		4
.L_12:
        /*0018*/ 	.byte	0x04, 0x2f
        /*001a*/ 	.short	(.L_14 - .L_13)
	.align		4
.L_13:
        /*001c*/ 	.word	index@(_Z14sample_uniformP17curandStateXORWOWPfli)
        /*0020*/ 	.word	0x0000001e


	//----- nvinfo : EIATTR_FRAME_SIZE
	.align		4
.L_14:
        /*0024*/ 	.byte	0x04, 0x11
        /*0026*/ 	.short	(.L_16 - .L_15)
	.align		4
.L_15:
        /*0028*/ 	.word	index@(_Z14sample_uniformP17curandStateXORWOWPfli)
        /*002c*/ 	.word	0x00000000


	//----- nvinfo : EIATTR_MIN_STACK_SIZE
	.align		4
.L_16:
        /*0030*/ 	.byte	0x04, 0x12
        /*0032*/ 	.short	(.L_18 - .L_17)
	.align		4
.L_17:
        /*0034*/ 	.word	index@(_Z14sample_uniformP17curandStateXORWOWPfli)
        /*0038*/ 	.word	0x00000000


	//----- nvinfo : EIATTR_MIN_STACK_SIZE
	.align		4
.L_18:
        /*003c*/ 	.byte	0x04, 0x12
        /*003e*/ 	.short	(.L_20 - .L_19)
	.align		4
.L_19:
        /*0040*/ 	.word	index@(_Z12setup_kernelP17curandStateXORWOWl)
        /*0044*/ 	.word	0x00000000
.L_20:


//--------------------- .nv.compat                --------------------------
	.section	.nv.compat,"",@"SHT_CUDA_COMPAT_INFO"
	.align	4
        /*0000*/ 	.byte	0x02, 0x09, 0x00, 0x00, 0x02, 0x02, 0x01, 0x00, 0x02, 0x05, 0x05, 0x00, 0x03, 0x07, 0x01, 0x01
        /*0010*/ 	.byte	0x02, 0x03, 0x00, 0x00, 0x02, 0x06, 0x01, 0x00, 0x04, 0x0b, 0x08, 0x00, 0x09, 0x00, 0x00, 0x00
        /*0020*/ 	.byte	0x00, 0x00, 0x00, 0x00


//--------------------- .nv.info._Z14sample_uniformP17curandStateXORWOWPfli --------------------------
	.section	.nv.info._Z14sample_uniformP17curandStateXORWOWPfli,"",@"SHT_CUDA_INFO"
	.sectionflags	@""
	.align	4


	//----- nvinfo : EIATTR_CUDA_API_VERSION
	.align		4
        /*0000*/ 	.byte	0x04, 0x37
        /*0002*/ 	.short	(.L_22 - .L_21)
.L_21:
        /*0004*/ 	.word	0x00000082


	//----- nvinfo : EIATTR_KPARAM_INFO
	.align		4
.L_22:
        /*0008*/ 	.byte	0x04, 0x17
        /*000a*/ 	.short	(.L_24 - .L_23)
.L_23:
        /*000c*/ 	.word	0x00000000
        /*0010*/ 	.short	0x0003
        /*0012*/ 	.short	0x0018
        /*0014*/ 	.byte	0x00, 0xf0, 0x11, 0x00


	//----- nvinfo : EIATTR_KPARAM_INFO
	.align		4
.L_24:
        /*0018*/ 	.byte	0x04, 0x17
        /*001a*/ 	.short	(.L_26 - .L_25)
.L_25:
        /*001c*/ 	.word	0x00000000
        /*0020*/ 	.short	0x0002
        /*0022*/ 	.short	0x0010
        /*0024*/ 	.byte	0x00, 0xf0, 0x21, 0x00


	//----- nvinfo : EIATTR_KPARAM_INFO
	.align		4
.L_26:
        /*0028*/ 	.byte	0x04, 0x17
        /*002a*/ 	.short	(.L_28 - .L_27)
.L_27:
        /*002c*/ 	.word	0x00000000
        /*0030*/ 	.short	0x0001
        /*0032*/ 	.short	0x0008
        /*0034*/ 	.byte	0x00, 0xf5, 0x21, 0x00


	//----- nvinfo : EIATTR_KPARAM_INFO
	.align		4
.L_28:
        /*0038*/ 	.byte	0x04, 0x17
        /*003a*/ 	.short	(.L_30 - .L_29)
.L_29:
        /*003c*/ 	.word	0x00000000
        /*0040*/ 	.short	0x0000
        /*0042*/ 	.short	0x0000
        /*0044*/ 	.byte	0x00, 0xf5, 0x21, 0x00


	//----- nvinfo : EIATTR_SPARSE_MMA_MASK
	.align		4
.L_30:
        /*0048*/ 	.byte	0x03, 0x50
        /*004a*/ 	.short	0x0000


	//----- nvinfo : EIATTR_MAXREG_COUNT
	.align		4
        /*004c*/ 	.byte	0x03, 0x1b
        /*004e*/ 	.short	0x00ff


	//----- nvinfo : EIATTR_MERCURY_ISA_VERSION
	.align		4
        /*0050*/ 	.byte	0x03, 0x5f
        /*0052*/ 	.short	0x0101


	//----- nvinfo : EIATTR_VRC_CTA_INIT_COUNT
	.align		4
        /*0054*/ 	.byte	0x02, 0x4a
	.zero		1
	.zero		1


	//----- nvinfo : EIATTR_EXIT_INSTR_OFFSETS
	.align		4
        /*0058*/ 	.byte	0x04, 0x1c
        /*005a*/ 	.short	(.L_32 - .L_31)


	//   ....[0]....
.L_31:
        /*005c*/ 	.word	0x000000b0


	//   ....[1]....
        /*0060*/ 	.word	0x000002b0


	//   ....[2]....
        /*0064*/ 	.word	0x00000bd0


	//----- nvinfo : EIATTR_CRS_STACK_SIZE
	.align		4
.L_32:
        /*0068*/ 	.byte	0x04, 0x1e
        /*006a*/ 	.short	(.L_34 - .L_33)
.L_33:
        /*006c*/ 	.word	0x00000000


	//----- nvinfo : EIATTR_CBANK_PARAM_SIZE
	.align		4
.L_34:
        /*0070*/ 	.byte	0x03, 0x19
        /*0072*/ 	.short	0x001c


	//----- nvinfo : EIATTR_PARAM_CBANK
	.align		4
        /*0074*/ 	.byte	0x04, 0x0a
        /*0076*/ 	.short	(.L_36 - .L_35)
	.align		4
.L_35:
        /*0078*/ 	.word	index@(.nv.constant0._Z14sample_uniformP17curandStateXORWOWPfli)
        /*007c*/ 	.short	0x0380
        /*007e*/ 	.short	0x001c


	//----- nvinfo : EIATTR_SW_WAR
	.align		4
.L_36:
        /*0080*/ 	.byte	0x04, 0x36
        /*0082*/ 	.short	(.L_38 - .L_37)
.L_37:
        /*0084*/ 	.word	0x00000008
.L_38:


//--------------------- .nv.info._Z12setup_kernelP17curandStateXORWOWl --------------------------
	.section	.nv.info._Z12setup_kernelP17curandStateXORWOWl,"",@"SHT_CUDA_INFO"
	.sectionflags	@""
	.align	4


	//----- nvinfo : EIATTR_CUDA_API_VERSION
	.align		4
        /*0000*/ 	.byte	0x04, 0x37
        /*0002*/ 	.short	(.L_40 - .L_39)
.L_39:
        /*0004*/ 	.word	0x00000082


	//----- nvinfo : EIATTR_KPARAM_INFO
	.align		4
.L_40:
        /*0008*/ 	.byte	0x04, 0x17
        /*000a*/ 	.short	(.L_42 - .L_41)
.L_41:
        /*000c*/ 	.word	0x00000000
        /*0010*/ 	.short	0x0001
        /*0012*/ 	.short	0x0008
        /*0014*/ 	.byte	0x00, 0xf0, 0x21, 0x00


	//----- nvinfo : EIATTR_KPARAM_INFO
	.align		4
.L_42:
        /*0018*/ 	.byte	0x04, 0x17
        /*001a*/ 	.short	(.L_44 - .L_43)
.L_43:
        /*001c*/ 	.word	0x00000000
        /*0020*/ 	.short	0x0000
        /*0022*/ 	.short	0x0000
        /*0024*/ 	.byte	0x00, 0xf5, 0x21, 0x00


	//----- nvinfo : EIATTR_SPARSE_MMA_MASK
	.align		4
.L_44:
        /*0028*/ 	.byte	0x03, 0x50
        /*002a*/ 	.short	0x0000


	//----- nvinfo : EIATTR_MAXREG_COUNT
	.align		4
        /*002c*/ 	.byte	0x03, 0x1b
        /*002e*/ 	.short	0x00ff


	//----- nvinfo : EIATTR_MERCURY_ISA_VERSION
	.align		4
        /*0030*/ 	.byte	0x03, 0x5f
        /*0032*/ 	.short	0x0101


	//----- nvinfo : EIATTR_VRC_CTA_INIT_COUNT
	.align		4
        /*0034*/ 	.byte	0x02, 0x4a
	.zero		1
	.zero		1


	//----- nvinfo : EIATTR_EXIT_INSTR_OFFSETS
	.align		4
        /*0038*/ 	.byte	0x04, 0x1c
        /*003a*/ 	.short	(.L_46 - .L_45)


	//   ....[0]....
.L_45:
        /*003c*/ 	.word	0x00000090


	//   ....[1]....
        /*0040*/ 	.word	0x00000f80


	//----- nvinfo : EIATTR_CRS_STACK_SIZE
	.align		4
.L_46:
        /*0044*/ 	.byte	0x04, 0x1e
        /*0046*/ 	.short	(.L_48 - .L_47)
.L_47:
        /*0048*/ 	.word	0x00000000


	//----- nvinfo : EIATTR_CBANK_PARAM_SIZE
	.align		4
.L_48:
        /*004c*/ 	.byte	0x03, 0x19
        /*004e*/ 	.short	0x0010


	//----- nvinfo : EIATTR_PARAM_CBANK
	.align		4
        /*0050*/ 	.byte	0x04, 0x0a
        /*0052*/ 	.short	(.L_50 - .L_49)
	.align		4
.L_49:
        /*0054*/ 	.word	index@(.nv.constant0._Z12setup_kernelP17curandStateXORWOWl)
        /*0058*/ 	.short	0x0380
        /*005a*/ 	.short	0x0010


	//----- nvinfo : EIATTR_SW_WAR
	.align		4
.L_50:
        /*005c*/ 	.byte	0x04, 0x36
        /*005e*/ 	.short	(.L_52 - .L_51)
.L_51:
        /*0060*/ 	.word	0x00000008
.L_52:


//--------------------- .nv.callgraph             --------------------------
	.section	.nv.callgraph,"",@"SHT_CUDA_CALLGRAPH"
	.align	4
	.sectionentsize	8
	.align		4
        /*0000*/ 	.word	0x00000000
	.align		4
        /*0004*/ 	.word	0xffffffff
	.align		4
        /*0008*/ 	.word	0x00000000
	.align		4
        /*000c*/ 	.word	0xfffffffe
	.align		4
        /*0010*/ 	.word	0x00000000
	.align		4
        /*0014*/ 	.word	0xfffffffd
	.align		4
        /*0018*/ 	.word	0x00000000
	.align		4
        /*001c*/ 	.word	0xfffffffc


//--------------------- .nv.constant4             --------------------------
	.section	.nv.constant4,"a",@progbits
	.align	8
	.align		8
.nv.constant4:
        /*0000*/ 	.dword	precalc_xorwow_matrix
	.align		8
        /*0008*/ 	.dword	precalc_xorwow_offset_matrix
	.align		8
        /*0010*/ 	.dword	mrg32k3aM1
	.align		8
        /*0018*/ 	.dword	mrg32k3aM2
	.align		8
        /*0020*/ 	.dword	mrg32k3aM1SubSeq
	.align		8
        /*0028*/ 	.dword	mrg32k3aM2SubSeq
	.align		8
        /*0030*/ 	.dword	mrg32k3aM1Seq
	.align		8
        /*0038*/ 	.dword	mrg32k3aM2Seq


//--------------------- .nv.constant3             --------------------------
	.section	.nv.constant3,"a",@progbits
	.align	8
.nv.constant3:
	.type		__cr_lgamma_table,@object
	.size		__cr_lgamma_table,(.L_8 - __cr_lgamma_table)
__cr_lgamma_table:
        /*0000*/ 	.byte	0x00, 0x00, 0x00, 0x00, 0x00, 0x00, 0x00, 0x00, 0x00, 0x00, 0x00, 0x00, 0x00, 0x00, 0x00, 0x00
        /*0010*/ 	.byte	0xef, 0x39, 0xfa, 0xfe, 0x42, 0x2e, 0xe6, 0x3f, 0x02, 0x20, 0x2a, 0xfa, 0x0b, 0xab, 0xfc, 0x3f
        /*0020*/ 	.byte	0xf9, 0x2c, 0x92, 0x7c, 0xa7, 0x6c, 0x09, 0x40, 0xc9, 0x79, 0x44, 0x3c, 0x64, 0x26, 0x13, 0x40
        /*0030*/ 	.byte	0xca, 0x01, 0xcf, 0x3a, 0x27, 0x51, 0x1a, 0x40, 0x30, 0xcc, 0x2d, 0xf3, 0xe1, 0x0c, 0x21, 0x40
        /*0040*/ 	.byte	0x0d, 0xb7, 0xfc, 0x82, 0x8e, 0x35, 0x25, 0x40
.L_8:


//--------------------- .text._Z14sample_uniformP17curandStateXORWOWPfli --------------------------
	.section	.text._Z14sample_uniformP17curandStateXORWOWPfli,"ax",@progbits
	.align	128
        .global         _Z14sample_uniformP17curandStateXORWOWPfli
        .type           _Z14sample_uniformP17curandStateXORWOWPfli,@function
        .size           _Z14sample_uniformP17curandStateXORWOWPfli,(.L_x_17 - _Z14sample_uniformP17curandStateXORWOWPfli)
        .other          _Z14sample_uniformP17curandStateXORWOWPfli,@"STO_CUDA_ENTRY STV_DEFAULT"
_Z14sample_uniformP17curandStateXORWOWPfli:
.text._Z14sample_uniformP17curandStateXORWOWPfli:
[----:B------:R-:W-:Y:S01]  /*0000*/  LDC R1, c[0x0][0x37c] ;  /* 0x0000df00ff017b82 */ /* 0x000fe20000000800 */
[----:B------:R-:W0:Y:S01]  /*0010*/  S2R R20, SR_CTAID.X ;  /* 0x0000000000147919 */ /* 0x000e220000002500 */
[----:B------:R-:W0:Y:S01]  /*0020*/  LDCU UR4, c[0x0][0x360] ;  /* 0x00006c00ff0477ac */ /* 0x000e220008000800 */
[----:B------:R-:W0:Y:S01]  /*0030*/  S2R R3, SR_TID.X ;  /* 0x0000000000037919 */ /* 0x000e220000002100 */
[----:B------:R-:W1:Y:S01]  /*0040*/  LDCU.64 UR8, c[0x0][0x390] ;  /* 0x00007200ff0877ac */ /* 0x000e620008000a00 */
[----:B------:R-:W2:Y:S01]  /*0050*/  LDCU UR5, c[0x0][0x370] ;  /* 0x00006e00ff0577ac */ /* 0x000ea20008000800 */
[----:B0-----:R-:W-:Y:S01]  /*0060*/  IMAD R20, R20, UR4, R3 ;  /* 0x0000000414147c24 */ /* 0x001fe2000f8e0203 */
[----:B--2---:R-:W-:-:S04]  /*0070*/  UIMAD UR4, UR4, UR5, URZ ;  /* 0x00000005040472a4 */ /* 0x004fc8000f8e02ff */
[----:B-1----:R-:W-:Y:S02]  /*0080*/  ISETP.GE.U32.AND P0, PT, R20, UR8, PT ;  /* 0x0000000814007c0c */ /* 0x002fe4000bf06070 */
[----:B------:R-:W-:-:S04]  /*0090*/  SHF.R.S32.HI R22, RZ, 0x1f, R20 ;  /* 0x0000001fff167819 */ /* 0x000fc80000011414 */
[----:B------:R-:W-:-:S13]  /*00a0*/  ISETP.GE.AND.EX P0, PT, R22, UR9, PT, P0 ;  /* 0x0000000916007c0c */ /* 0x000fda000bf06300 */
[----:B------:R-:W-:Y:S05]  /*00b0*/  @P0 EXIT ;  /* 0x000000000000094d */ /* 0x000fea0003800000 */
[----:B------:R-:W0:Y:S01]  /*00c0*/  LDCU UR5, c[0x0][0x398] ;  /* 0x00007300ff0577ac */ /* 0x000e220008000800 */
[----:B------:R-:W1:Y:S01]  /*00d0*/  LDC.64 R2, c[0x0][0x380] ;  /* 0x0000e000ff027b82 */ /* 0x000e620000000a00 */
[----:B------:R-:W-:Y:S01]  /*00e0*/  IMAD.MOV.U32 R23, RZ, RZ, R20 ;  /* 0x000000ffff177224 */ /* 0x000fe200078e0014 */
[----:B------:R-:W2:Y:S01]  /*00f0*/  LDCU.64 UR6, c[0x0][0x358] ;  /* 0x00006b00ff0677ac */ /* 0x000ea20008000a00 */
[----:B------:R-:W3:Y:S01]  /*0100*/  LDCU.64 UR10, c[0x0][0x388] ;  /* 0x00007100ff0a77ac */ /* 0x000ee20008000a00 */
[----:B0-----:R-:W-:-:S09]  /*0110*/  UISETP.GT.AND UP0, UPT, UR5, URZ, UPT ;  /* 0x000000ff0500728c */ /* 0x001fd2000bf04270 */
[----:B--23--:R-:W-:Y:S05]  /*0120*/  BRA.U UP0, `(.L_x_0) ;  /* 0x0000000100647547 */ /* 0x00cfea000b800000 */
.L_x_1:
[----:B0-----:R-:W-:Y:S02]  /*0130*/  IMAD R7, R22, 0x30, RZ ;  /* 0x0000003016077824 */ /* 0x001fe400078e02ff */
[----:B-1----:R-:W-:-:S04]  /*0140*/  IMAD.WIDE.U32 R4, R23, 0x30, R2 ;  /* 0x0000003017047825 */ /* 0x002fc800078e0002 */
[----:B------:R-:W-:-:S05]  /*0150*/  IMAD.IADD R5, R5, 0x1, R7 ;  /* 0x0000000105057824 */ /* 0x000fca00078e0207 */
[----:B------:R-:W2:Y:S04]  /*0160*/  LDG.E.64 R10, desc[UR6][R4.64] ;  /* 0x00000006040a7981 */ /* 0x000ea8000c1e1b00 */
[----:B------:R-:W3:Y:S04]  /*0170*/  LDG.E.64 R12, desc[UR6][R4.64+0x8] ;  /* 0x00000806040c7981 */ /* 0x000ee8000c1e1b00 */
[----:B------:R-:W4:Y:S04]  /*0180*/  LDG.E.64 R14, desc[UR6][R4.64+0x10] ;  /* 0x00001006040e7981 */ /* 0x000f28000c1e1b00 */
[----:B------:R-:W5:Y:S04]  /*0190*/  LDG.E.64 R16, desc[UR6][R4.64+0x18] ;  /* 0x0000180604107981 */ /* 0x000f68000c1e1b00 */
[----:B------:R-:W5:Y:S04]  /*01a0*/  LDG.E.64 R6, desc[UR6][R4.64+0x28] ;  /* 0x0000280604067981 */ /* 0x000f68000c1e1b00 */
[----:B------:R-:W5:Y:S01]  /*01b0*/  LDG.E R19, desc[UR6][R4.64+0x20] ;  /* 0x0000200604137981 */ /* 0x000f62000c1e1900 */
[----:B------:R-:W-:-:S04]  /*01c0*/  LEA R8, P0, R23, UR10, 0x2 ;  /* 0x0000000a17087c11 */ /* 0x000fc8000f8010ff */
[----:B------:R-:W-:Y:S01]  /*01d0*/  LEA.HI.X R9, R23, UR11, R22, 0x2, P0 ;  /* 0x0000000b17097c11 */ /* 0x000fe200080f1416 */
[----:B------:R-:W-:-:S04]  /*01e0*/  VIADD R23, R20, UR4 ;  /* 0x0000000414177c36 */ /* 0x000fc80008000000 */
[----:B------:R0:W-:Y:S01]  /*01f0*/  STG.E desc[UR6][R8.64], RZ ;  /* 0x000000ff08007986 */ /* 0x0001e2000c101906 */
[----:B------:R-:W-:Y:S01]  /*0200*/  ISETP.GE.U32.AND P0, PT, R23, UR8, PT ;  /* 0x0000000817007c0c */ /* 0x000fe2000bf06070 */
[--C-:B------:R-:W-:Y:S01]  /*0210*/  IMAD.MOV.U32 R20, RZ, RZ, R23.reuse ;  /* 0x000000ffff147224 */ /* 0x100fe200078e0017 */
[----:B------:R-:W-:-:S04]  /*0220*/  SHF.R.S32.HI R22, RZ, 0x1f, R23 ;  /* 0x0000001fff167819 */ /* 0x000fc80000011417 */
[----:B------:R-:W-:Y:S01]  /*0230*/  ISETP.GE.AND.EX P0, PT, R22, UR9, PT, P0 ;  /* 0x0000000916007c0c */ /* 0x000fe2000bf06300 */
[----:B--2---:R0:W-:Y:S04]  /*0240*/  STG.E.64 desc[UR6][R4.64], R10 ;  /* 0x0000000a04007986 */ /* 0x0041e8000c101b06 */
[----:B---3--:R0:W-:Y:S04]  /*0250*/  STG.E.64 desc[UR6][R4.64+0x8], R12 ;  /* 0x0000080c04007986 */ /* 0x0081e8000c101b06 */
[----:B----4-:R0:W-:Y:S04]  /*0260*/  STG.E.64 desc[UR6][R4.64+0x10], R14 ;  /* 0x0000100e04007986 */ /* 0x0101e8000c101b06 */
[----:B-----5:R0:W-:Y:S04]  /*0270*/  STG.E.64 desc[UR6][R4.64+0x18], R16 ;  /* 0x0000181004007986 */ /* 0x0201e8000c101b06 */
[----:B------:R0:W-:Y:S04]  /*0280*/  STG.E.64 desc[UR6][R4.64+0x28], R6 ;  /* 0x0000280604007986 */ /* 0x0001e8000c101b06 */
[----:B------:R0:W-:Y:S01]  /*0290*/  STG.E desc[UR6][R4.64+0x20], R19 ;  /* 0x0000201304007986 */ /* 0x0001e2000c101906 */
[----:B------:R-:W-:Y:S05]  /*02a0*/  @!P0 BRA `(.L_x_1) ;  /* 0xfffffffc00a08947 */ /* 0x000fea000383ffff */
[----:B------:R-:W-:Y:S05]  /*02b0*/  EXIT ;  /* 0x000000000000794d */ /* 0x000fea0003800000 */
.L_x_0:
[----:B------:R-:W-:-:S12]  /*02c0*/  ULOP3.LUT UR5, UR5, 0x3, URZ, 0xc0, !UPT ;  /* 0x0000000305057892 */ /* 0x000fd8000f8ec0ff */
.L_x_5:
[----:B0-----:R-:W0:Y:S01]  /*02d0*/  LDC.64 R12, c[0x0][0x380] ;  /* 0x0000e000ff0c7b82 */ /* 0x001e220000000a00 */
[----:B-1----:R-:W-:-:S07]  /*02e0*/  IMAD R3, R22, 0x30, RZ ;  /* 0x0000003016037824 */ /* 0x002fce00078e02ff */
[----:B------:R-:W1:Y:S01]  /*02f0*/  LDC R25, c[0x0][0x398] ;  /* 0x0000e600ff197b82 */ /* 0x000e620000000800 */
[----:B0-----:R-:W-:-:S04]  /*0300*/  IMAD.WIDE.U32 R12, R23, 0x30, R12 ;  /* 0x00000030170c7825 */ /* 0x001fc800078e000c */
[----:B------:R-:W-:-:S05]  /*0310*/  IMAD.IADD R13, R13, 0x1, R3 ;  /* 0x000000010d0d7824 */ /* 0x000fca00078e0203 */
[----:B------:R-:W2:Y:S04]  /*0320*/  LDG.E.64 R10, desc[UR6][R12.64] ;  /* 0x000000060c0a7981 */ /* 0x000ea8000c1e1b00 */
[----:B------:R0:W5:Y:S04]  /*0330*/  LDG.E R21, desc[UR6][R12.64+0x20] ;  /* 0x000020060c157981 */ /* 0x000168000c1e1900 */
[----:B------:R0:W5:Y:S04]  /*0340*/  LDG.E.64 R8, desc[UR6][R12.64+0x28] ;  /* 0x000028060c087981 */ /* 0x000168000c1e1b00 */
[----:B------:R0:W5:Y:S04]  /*0350*/  LDG.E.64 R6, desc[UR6][R12.64+0x8] ;  /* 0x000008060c067981 */ /* 0x000168000c1e1b00 */
[----:B------:R0:W5:Y:S04]  /*0360*/  LDG.E.64 R4, desc[UR6][R12.64+0x10] ;  /* 0x000010060c047981 */ /* 0x000168000c1e1b00 */
[----:B------:R0:W5:Y:S01]  /*0370*/  LDG.E.64 R2, desc[UR6][R12.64+0x18] ;  /* 0x000018060c027981 */ /* 0x000162000c1e1b00 */
[----:B-1----:R-:W-:Y:S01]  /*0380*/  ISETP.GE.U32.AND P0, PT, R25, 0x4, PT ;  /* 0x000000041900780c */ /* 0x002fe20003f06070 */
[----:B------:R-:W-:-:S02]  /*0390*/  HFMA2 R0, -RZ, RZ, 0, 0 ;  /* 0x00000000ff007431 */ /* 0x000fc400000001ff */
[----:B--2---:R-:W-:-:S10]  /*03a0*/  IMAD.MOV.U32 R14, RZ, RZ, R10 ;  /* 0x000000ffff0e7224 */ /* 0x004fd400078e000a */
[----:B0-----:R-:W-:Y:S05]  /*03b0*/  @!P0 BRA `(.L_x_2) ;  /* 0x0000000000f08947 */ /* 0x001fea0003800000 */
[----:B------:R-:W-:Y:S01]  /*03c0*/  LOP3.LUT R15, R25, 0x7ffffffc, RZ, 0xc0, !PT ;  /* 0x7ffffffc190f7812 */ /* 0x000fe200078ec0ff */
[----:B------:R-:W-:Y:S02]  /*03d0*/  VIADD R14, R10, 0xb0f8a ;  /* 0x000b0f8a0a0e7836 */ /* 0x000fe40000000000 */
[----:B------:R-:W-:Y:S02]  /*03e0*/  IMAD.MOV.U32 R0, RZ, RZ, RZ ;  /* 0x000000ffff007224 */ /* 0x000fe400078e00ff */
[----:B------:R-:W-:-:S07]  /*03f0*/  IMAD.MOV R15, RZ, RZ, -R15 ;  /* 0x000000ffff0f7224 */ /* 0x000fce00078e0a0f */
.L_x_3:
[----:B------:R-:W-:Y:S01]  /*0400*/  SHF.R.U32.HI R16, RZ, 0x2, R11 ;  /* 0x00000002ff107819 */ /* 0x000fe2000001160b */
[----:B------:R-:W-:Y:S01]  /*0410*/  VIADD R15, R15, 0x4 ;  /* 0x000000040f0f7836 */ /* 0x000fe20000000000 */
[----:B-----5:R-:W-:Y:S02]  /*0420*/  SHF.L.U32 R18, R5, 0x4, RZ ;  /* 0x0000000405127819 */ /* 0x020fe400000006ff */
[----:B------:R-:W-:Y:S02]  /*0430*/  LOP3.LUT R16, R16, R11, RZ, 0x3c, !PT ;  /* 0x0000000b10107212 */ /* 0x000fe400078e3cff */
[----:B------:R-:W-:Y:S02]  /*0440*/  SHF.R.U32.HI R17, RZ, 0x2, R6 ;  /* 0x00000002ff117819 */ /* 0x000fe40000011606 */
[----:B------:R-:W-:Y:S01]  /*0450*/  SHF.R.U32.HI R19, RZ, 0x2, R4 ;  /* 0x00000002ff137819 */ /* 0x000fe20000011604 */
[----:B------:R-:W-:Y:S01]  /*0460*/  IMAD.SHL.U32 R11, R16, 0x2, RZ ;  /* 0x00000002100b7824 */ /* 0x000fe200078e00ff */
[----:B------:R-:W-:-:S02]  /*0470*/  LOP3.LUT R17, R17, R6, RZ, 0x3c, !PT ;  /* 0x0000000611117212 */ /* 0x000fc400078e3cff */
[----:B------:R-:W-:Y:S02]  /*0480*/  ISETP.NE.AND P0, PT, R15, RZ, PT ;  /* 0x000000ff0f00720c */ /* 0x000fe40003f05270 */
[----:B------:R-:W-:Y:S01]  /*0490*/  LOP3.LUT R11, R5, R18, R11, 0x96, !PT ;  /* 0x00000012050b7212 */ /* 0x000fe200078e960b */
[----:B------:R-:W-:Y:S01]  /*04a0*/  IMAD.SHL.U32 R6, R17, 0x2, RZ ;  /* 0x0000000211067824 */ /* 0x000fe200078e00ff */
[----:B------:R-:W-:Y:S02]  /*04b0*/  SHF.R.U32.HI R18, RZ, 0x2, R7 ;  /* 0x00000002ff127819 */ /* 0x000fe40000011607 */
[----:B------:R-:W-:Y:S02]  /*04c0*/  LOP3.LUT R16, R11, R16, RZ, 0x3c, !PT ;  /* 0x000000100b107212 */ /* 0x000fe400078e3cff */
[----:B------:R-:W-:-:S03]  /*04d0*/  LOP3.LUT R18, R18, R7, RZ, 0x3c, !PT ;  /* 0x0000000712127212 */ /* 0x000fc600078e3cff */
[----:B------:R-:W-:Y:S02]  /*04e0*/  IMAD.SHL.U32 R11, R16, 0x10, RZ ;  /* 0x00000010100b7824 */ /* 0x000fe400078e00ff */
[----:B------:R-:W-:-:S03]  /*04f0*/  IMAD.SHL.U32 R7, R18, 0x2, RZ ;  /* 0x0000000212077824 */ /* 0x000fc600078e00ff */
[----:B------:R-:W-:-:S04]  /*0500*/  LOP3.LUT R6, R16, R11, R6, 0x96, !PT ;  /* 0x0000000b10067212 */ /* 0x000fc800078e9606 */
[----:B------:R-:W-:-:S04]  /*0510*/  LOP3.LUT R17, R6, R17, RZ, 0x3c, !PT ;  /* 0x0000001106117212 */ /* 0x000fc800078e3cff */
[----:B------:R-:W-:-:S04]  /*0520*/  SHF.L.U32 R6, R17, 0x4, RZ ;  /* 0x0000000411067819 */ /* 0x000fc800000006ff */
[----:B------:R-:W-:Y:S02]  /*0530*/  LOP3.LUT R11, R17, R6, R7, 0x96, !PT ;  /* 0x00000006110b7212 */ /* 0x000fe400078e9607 */
[----:B------:R-:W-:Y:S01]  /*0540*/  LOP3.LUT R6, R19, R4, RZ, 0x3c, !PT ;  /* 0x0000000413067212 */ /* 0x000fe200078e3cff */
[----:B------:R-:W-:Y:S01]  /*0550*/  IMAD.MOV.U32 R4, RZ, RZ, 0x2f800000 ;  /* 0x2f800000ff047424 */ /* 0x000fe200078e00ff */
[----:B------:R-:W-:Y:S01]  /*0560*/  LOP3.LUT R18, R11, R18, RZ, 0x3c, !PT ;  /* 0x000000120b127212 */ /* 0x000fe200078e3cff */
[----:B------:R-:W-:Y:S01]  /*0570*/  IMAD.IADD R11, R17, 0x1, R14 ;  /* 0x00000001110b7824 */ /* 0x000fe200078e020e */
[----:B------:R-:W-:Y:S01]  /*0580*/  IADD3 R7, PT, PT, R14, -0x587c5, R16 ;  /* 0xfffa783b0e077810 */ /* 0x000fe20007ffe010 */
[----:B------:R-:W-:Y:S02]  /*0590*/  IMAD.SHL.U32 R24, R6, 0x2, RZ ;  /* 0x0000000206187824 */ /* 0x000fe400078e00ff */
[----:B------:R-:W-:Y:S01]  /*05a0*/  IMAD.SHL.U32 R19, R18, 0x10, RZ ;  /* 0x0000001012137824 */ /* 0x000fe200078e00ff */
[----:B------:R-:W-:-:S04]  /*05b0*/  I2FP.F32.U32 R7, R7 ;  /* 0x0000000700077245 */ /* 0x000fc80000201000 */
[----:B------:R-:W-:Y:S01]  /*05c0*/  LOP3.LUT R27, R18, R19, R24, 0x96, !PT ;  /* 0x00000013121b7212 */ /* 0x000fe200078e9618 */
[-C--:B------:R-:W-:Y:S01]  /*05d0*/  FFMA R7, R7, R4.reuse, 1.1641532182693481445e-10 ;  /* 0x2f00000007077423 */ /* 0x080fe20000000004 */
[----:B------:R-:W-:Y:S02]  /*05e0*/  I2FP.F32.U32 R19, R11 ;  /* 0x0000000b00137245 */ /* 0x000fe40000201000 */
[----:B------:R-:W-:Y:S01]  /*05f0*/  MOV R11, R5 ;  /* 0x00000005000b7202 */ /* 0x000fe20000000f00 */
[----:B------:R-:W-:Y:S01]  /*0600*/  FADD R7, R7, R0 ;  /* 0x0000000007077221 */ /* 0x000fe20000000000 */
[C---:B------:R-:W-:Y:S01]  /*0610*/  IADD3 R24, PT, PT, R14.reuse, 0x587c5, R18 ;  /* 0x000587c50e187810 */ /* 0x040fe20007ffe012 */
[----:B------:R-:W-:Y:S01]  /*0620*/  FFMA R0, R19, R4, 1.1641532182693481445e-10 ;  /* 0x2f00000013007423 */ /* 0x000fe20000000004 */
[----:B------:R-:W-:Y:S02]  /*0630*/  LOP3.LUT R5, R27, R6, RZ, 0x3c, !PT ;  /* 0x000000061b057212 */ /* 0x000fe400078e3cff */
[----:B------:R-:W-:Y:S01]  /*0640*/  I2FP.F32.U32 R19, R24 ;  /* 0x0000001800137245 */ /* 0x000fe20000201000 */
[----:B------:R-:W-:Y:S01]  /*0650*/  FADD R0, R7, R0 ;  /* 0x0000000007007221 */ /* 0x000fe20000000000 */
[----:B------:R-:W-:-:S02]  /*0660*/  IADD3 R6, PT, PT, R14, 0xb0f8a, R5 ;  /* 0x000b0f8a0e067810 */ /* 0x000fc40007ffe005 */
[----:B------:R-:W-:Y:S01]  /*0670*/  IADD3 R14, PT, PT, R14, 0x161f14, RZ ;  /* 0x00161f140e0e7810 */ /* 0x000fe20007ffe0ff */
[----:B------:R-:W-:Y:S01]  /*0680*/  FFMA R19, R19, R4, 1.1641532182693481445e-10 ;  /* 0x2f00000013137423 */ /* 0x000fe20000000004 */
[----:B------:R-:W-:Y:S01]  /*0690*/  I2FP.F32.U32 R7, R6 ;  /* 0x0000000600077245 */ /* 0x000fe20000201000 */
[----:B------:R-:W-:Y:S02]  /*06a0*/  IMAD.MOV.U32 R6, RZ, RZ, R16 ;  /* 0x000000ffff067224 */ /* 0x000fe400078e0010 */
[----:B------:R-:W-:Y:S02]  /*06b0*/  FADD R0, R0, R19 ;  /* 0x0000001300007221 */ /* 0x000fe40000000000 */
[----:B------:R-:W-:Y:S01]  /*06c0*/  FFMA R7, R7, R4, 1.1641532182693481445e-10 ;  /* 0x2f00000007077423 */ /* 0x000fe20000000004 */
[----:B------:R-:W-:-:S03]  /*06d0*/  IMAD.MOV.U32 R4, RZ, RZ, R18 ;  /* 0x000000ffff047224 */ /* 0x000fc600078e0012 */
[----:B------:R-:W-:Y:S01]  /*06e0*/  FADD R0, R0, R7 ;  /* 0x0000000700007221 */ /* 0x000fe20000000000 */
[----:B------:R-:W-:Y:S01]  /*06f0*/  IMAD.MOV.U32 R7, RZ, RZ, R17 ;  /* 0x000000ffff077224 */ /* 0x000fe200078e0011 */
[----:B------:R-:W-:Y:S06]  /*0700*/  @P0 BRA `(.L_x_3) ;  /* 0xfffffffc003c0947 */ /* 0x000fec000383ffff */
[----:B------:R-:W-:Y:S01]  /*0710*/  IMAD.MOV.U32 R15, RZ, RZ, R11 ;  /* 0x000000ffff0f7224 */ /* 0x000fe200078e000b */
[----:B------:R-:W-:Y:S01]  /*0720*/  MOV R6, R16 ;  /* 0x0000001000067202 */ /* 0x000fe20000000f00 */
[----:B------:R-:W-:Y:S02]  /*0730*/  VIADD R14, R14, 0xfff4f076 ;  /* 0xfff4f0760e0e7836 */ /* 0x000fe40000000000 */
[----:B------:R-:W-:Y:S02]  /*0740*/  IMAD.MOV.U32 R19, RZ, RZ, R5 ;  /* 0x000000ffff137224 */ /* 0x000fe400078e0005 */
[----:B------:R-:W-:Y:S02]  /*0750*/  IMAD.MOV.U32 R11, RZ, RZ, R15 ;  /* 0x000000ffff0b7224 */ /* 0x000fe400078e000f */
[----:B------:R-:W-:Y:S02]  /*0760*/  IMAD.MOV.U32 R7, RZ, RZ, R17 ;  /* 0x000000ffff077224 */ /* 0x000fe400078e0011 */
[----:B------:R-:W-:-:S07]  /*0770*/  IMAD.MOV.U32 R4, RZ, RZ, R18 ;  /* 0x000000ffff047224 */ /* 0x000fce00078e0012 */
.L_x_2:
[----:B------:R-:W-:-:S09]  /*0780*/  UISETP.NE.AND UP0, UPT, UR5, URZ, UPT ;  /* 0x000000ff0500728c */ /* 0x000fd2000bf05270 */
[----:B------:R-:W-:Y:S05]  /*0790*/  BRA.U !UP0, `(.L_x_4) ;  /* 0x0000000108c47547 */ /* 0x000fea000b800000 */
[----:B------:R-:W-:Y:S01]  /*07a0*/  SHF.R.U32.HI R16, RZ, 0x2, R11 ;  /* 0x00000002ff107819 */ /* 0x000fe2000001160b */
[----:B-----5:R-:W-:Y:S01]  /*07b0*/  IMAD.SHL.U32 R18, R5, 0x10, RZ ;  /* 0x0000001005127824 */ /* 0x020fe200078e00ff */
[----:B------:R-:W-:Y:S02]  /*07c0*/  UISETP.NE.AND UP0, UPT, UR5, 0x1, UPT ;  /* 0x000000010500788c */ /* 0x000fe4000bf05270 */
[----:B------:R-:W-:-:S05]  /*07d0*/  LOP3.LUT R16, R16, R11, RZ, 0x3c, !PT ;  /* 0x0000000b10107212 */ /* 0x000fca00078e3cff */
[----:B------:R-:W-:-:S05]  /*07e0*/  IMAD.SHL.U32 R11, R16, 0x2, RZ ;  /* 0x00000002100b7824 */ /* 0x000fca00078e00ff */
[----:B------:R-:W-:Y:S01]  /*07f0*/  LOP3.LUT R11, R5, R18, R11, 0x96, !PT ;  /* 0x00000012050b7212 */ /* 0x000fe200078e960b */
[----:B------:R-:W-:-:S03]  /*0800*/  IMAD.MOV.U32 R18, RZ, RZ, R5 ;  /* 0x000000ffff127224 */ /* 0x000fc600078e0005 */
[----:B------:R-:W-:Y:S01]  /*0810*/  LOP3.LUT R27, R11, R16, RZ, 0x3c, !PT ;  /* 0x000000100b1b7212 */ /* 0x000fe200078e3cff */
[----:B------:R-:W-:-:S03]  /*0820*/  HFMA2 R11, -RZ, RZ, 0.1171875, 0 ;  /* 0x2f800000ff0b7431 */ /* 0x000fc600000001ff */
[----:B------:R-:W-:Y:S02]  /*0830*/  IADD3 R15, PT, PT, R14, 0x587c5, R27 ;  /* 0x000587c50e0f7810 */ /* 0x000fe40007ffe01b */
[----:B------:R-:W-:Y:S02]  /*0840*/  MOV R19, R27 ;  /* 0x0000001b00137202 */ /* 0x000fe40000000f00 */
[----:B------:R-:W-:Y:S01]  /*0850*/  I2FP.F32.U32 R16, R15 ;  /* 0x0000000f00107245 */ /* 0x000fe20000201000 */
[----:B------:R-:W-:-:S04]  /*0860*/  IMAD.MOV.U32 R15, RZ, RZ, R6 ;  /* 0x000000ffff0f7224 */ /* 0x000fc800078e0006 */
[----:B------:R-:W-:Y:S01]  /*0870*/  FFMA R17, R16, R11, 1.1641532182693481445e-10 ;  /* 0x2f00000010117423 */ /* 0x000fe2000000000b */
[----:B------:R-:W-:-:S03]  /*0880*/  IMAD.MOV.U32 R16, RZ, RZ, R7 ;  /* 0x000000ffff107224 */ /* 0x000fc600078e0007 */
[----:B------:R-:W-:Y:S01]  /*0890*/  FADD R0, R0, R17 ;  /* 0x0000001100007221 */ /* 0x000fe20000000000 */
[----:B------:R-:W-:Y:S01]  /*08a0*/  IMAD.MOV.U32 R17, RZ, RZ, R4 ;  /* 0x000000ffff117224 */ /* 0x000fe200078e0004 */
[----:B------:R-:W-:Y:S06]  /*08b0*/  BRA.U !UP0, `(.L_x_4) ;  /* 0x00000001087c7547 */ /* 0x000fec000b800000 */
[----:B------:R-:W-:Y:S01]  /*08c0*/  SHF.R.U32.HI R15, RZ, 0x2, R6 ;  /* 0x00000002ff0f7819 */ /* 0x000fe20000011606 */
[----:B------:R-:W-:Y:S01]  /*08d0*/  UISETP.NE.AND UP0, UPT, UR5, 0x2, UPT ;  /* 0x000000020500788c */ /* 0x000fe2000bf05270 */
[----:B------:R-:W-:Y:S02]  /*08e0*/  IMAD.MOV.U32 R18, RZ, RZ, R27 ;  /* 0x000000ffff127224 */ /* 0x000fe400078e001b */
[----:B------:R-:W-:Y:S01]  /*08f0*/  LOP3.LUT R15, R15, R6, RZ, 0x3c, !PT ;  /* 0x000000060f0f7212 */ /* 0x000fe200078e3cff */
[----:B------:R-:W-:-:S04]  /*0900*/  IMAD.SHL.U32 R6, R27, 0x10, RZ ;  /* 0x000000101b067824 */ /* 0x000fc800078e00ff */
[----:B------:R-:W-:-:S05]  /*0910*/  IMAD.SHL.U32 R16, R15, 0x2, RZ ;  /* 0x000000020f107824 */ /* 0x000fca00078e00ff */
[----:B------:R-:W-:Y:S01]  /*0920*/  LOP3.LUT R6, R27, R6, R16, 0x96, !PT ;  /* 0x000000061b067212 */ /* 0x000fe200078e9610 */
[----:B------:R-:W-:-:S03]  /*0930*/  IMAD.MOV.U32 R16, RZ, RZ, R4 ;  /* 0x000000ffff107224 */ /* 0x000fc600078e0004 */
[----:B------:R-:W-:Y:S01]  /*0940*/  LOP3.LUT R19, R6, R15, RZ, 0x3c, !PT ;  /* 0x0000000f06137212 */ /* 0x000fe200078e3cff */
[----:B------:R-:W-:-:S03]  /*0950*/  IMAD.MOV.U32 R15, RZ, RZ, R7 ;  /* 0x000000ffff0f7224 */ /* 0x000fc600078e0007 */
[----:B------:R-:W-:-:S04]  /*0960*/  IADD3 R6, PT, PT, R14, 0xb0f8a, R19 ;  /* 0x000b0f8a0e067810 */ /* 0x000fc80007ffe013 */
[----:B------:R-:W-:-:S05]  /*0970*/  I2FP.F32.U32 R6, R6 ;  /* 0x0000000600067245 */ /* 0x000fca0000201000 */
[----:B------:R-:W-:-:S04]  /*0980*/  FFMA R17, R6, R11, 1.1641532182693481445e-10 ;  /* 0x2f00000006117423 */ /* 0x000fc8000000000b */
[----:B------:R-:W-:Y:S01]  /*0990*/  FADD R0, R0, R17 ;  /* 0x0000001100007221 */ /* 0x000fe20000000000 */
[----:B------:R-:W-:Y:S01]  /*09a0*/  MOV R17, R5 ;  /* 0x0000000500117202 */ /* 0x000fe20000000f00 */
[----:B------:R-:W-:Y:S06]  /*09b0*/  BRA.U !UP0, `(.L_x_4) ;  /* 0x00000001083c7547 */ /* 0x000fec000b800000 */
[----:B------:R-:W-:Y:S01]  /*09c0*/  SHF.R.U32.HI R6, RZ, 0x2, R7 ;  /* 0x00000002ff067819 */ /* 0x000fe20000011607 */
[----:B------:R-:W-:Y:S01]  /*09d0*/  IMAD.SHL.U32 R16, R19, 0x10, RZ ;  /* 0x0000001013107824 */ /* 0x000fe200078e00ff */
[----:B------:R-:W-:Y:S01]  /*09e0*/  MOV R15, R4 ;  /* 0x00000004000f7202 */ /* 0x000fe20000000f00 */
[----:B------:R-:W-:Y:S01]  /*09f0*/  IMAD.MOV.U32 R18, RZ, RZ, R19 ;  /* 0x000000ffff127224 */ /* 0x000fe200078e0013 */
[----:B------:R-:W-:Y:S01]  /*0a00*/  LOP3.LUT R6, R6, R7, RZ, 0x3c, !PT ;  /* 0x0000000706067212 */ /* 0x000fe200078e3cff */
[----:B------:R-:W-:-:S04]  /*0a10*/  IMAD.MOV.U32 R17, RZ, RZ, R27 ;  /* 0x000000ffff117224 */ /* 0x000fc800078e001b */
[----:B------:R-:W-:-:S05]  /*0a20*/  IMAD.SHL.U32 R7, R6, 0x2, RZ ;  /* 0x0000000206077824 */ /* 0x000fca00078e00ff */
[----:B------:R-:W-:Y:S01]  /*0a30*/  LOP3.LUT R7, R19, R16, R7, 0x96, !PT ;  /* 0x0000001013077212 */ /* 0x000fe200078e9607 */
[----:B------:R-:W-:-:S03]  /*0a40*/  IMAD.MOV.U32 R16, RZ, RZ, R5 ;  /* 0x000000ffff107224 */ /* 0x000fc600078e0005 */
[----:B------:R-:W-:-:S04]  /*0a50*/  LOP3.LUT R7, R7, R6, RZ, 0x3c, !PT ;  /* 0x0000000607077212 */ /* 0x000fc800078e3cff */
[----:B------:R-:W-:Y:S02]  /*0a60*/  IADD3 R6, PT, PT, R14, 0x10974f, R7 ;  /* 0x0010974f0e067810 */ /* 0x000fe40007ffe007 */
[----:B------:R-:W-:Y:S02]  /*0a70*/  MOV R19, R7 ;  /* 0x0000000700137202 */ /* 0x000fe40000000f00 */
[----:B------:R-:W-:-:S05]  /*0a80*/  I2FP.F32.U32 R6, R6 ;  /* 0x0000000600067245 */ /* 0x000fca0000201000 */
[----:B------:R-:W-:-:S04]  /*0a90*/  FFMA R11, R6, R11, 1.1641532182693481445e-10 ;  /* 0x2f000000060b7423 */ /* 0x000fc8000000000b */
[----:B------:R-:W-:-:S07]  /*0aa0*/  FADD R0, R0, R11 ;  /* 0x0000000b00007221 */ /* 0x000fce0000000000 */
.L_x_4:
[----:B------:R-:W0:Y:S01]  /*0ab0*/  LDCU.64 UR8, c[0x0][0x388] ;  /* 0x00007100ff0877ac */ /* 0x000e220008000a00 */
[----:B------:R-:W-:Y:S01]  /*0ac0*/  IMAD R14, R25, 0x587c5, R10 ;  /* 0x000587c5190e7824 */ /* 0x000fe200078e020a */
[----:B------:R-:W1:Y:S01]  /*0ad0*/  LDCU.64 UR10, c[0x0][0x390] ;  /* 0x00007200ff0a77ac */ /* 0x000e620008000a00 */
[----:B0----5:R-:W-:-:S04]  /*0ae0*/  LEA R4, P0, R23, UR8, 0x2 ;  /* 0x0000000817047c11 */ /* 0x021fc8000f8010ff */
[----:B------:R-:W-:Y:S01]  /*0af0*/  LEA.HI.X R5, R23, UR9, R22, 0x2, P0 ;  /* 0x0000000917057c11 */ /* 0x000fe200080f1416 */
[----:B------:R-:W-:-:S04]  /*0b00*/  VIADD R23, R20, UR4 ;  /* 0x0000000414177c36 */ /* 0x000fc80008000000 */
[----:B------:R0:W-:Y:S01]  /*0b10*/  STG.E desc[UR6][R4.64], R0 ;  /* 0x0000000004007986 */ /* 0x0001e2000c101906 */
[----:B-1----:R-:W-:Y:S01]  /*0b20*/  ISETP.GE.U32.AND P0, PT, R23, UR10, PT ;  /* 0x0000000a17007c0c */ /* 0x002fe2000bf06070 */
[--C-:B------:R-:W-:Y:S01]  /*0b30*/  IMAD.MOV.U32 R20, RZ, RZ, R23.reuse ;  /* 0x000000ffff147224 */ /* 0x100fe200078e0017 */
[----:B------:R-:W-:Y:S01]  /*0b40*/  SHF.R.S32.HI R22, RZ, 0x1f, R23 ;  /* 0x0000001fff167819 */ /* 0x000fe20000011417 */
[----:B------:R0:W-:Y:S03]  /*0b50*/  STG.E.64 desc[UR6][R12.64+0x18], R2 ;  /* 0x000018020c007986 */ /* 0x0001e6000c101b06 */
[----:B------:R-:W-:Y:S01]  /*0b60*/  ISETP.GE.AND.EX P0, PT, R22, UR11, PT, P0 ;  /* 0x0000000b16007c0c */ /* 0x000fe2000bf06300 */
[----:B------:R0:W-:Y:S04]  /*0b70*/  STG.E.64 desc[UR6][R12.64+0x28], R8 ;  /* 0x000028080c007986 */ /* 0x0001e8000c101b06 */
[----:B------:R0:W-:Y:S04]  /*0b80*/  STG.E.64 desc[UR6][R12.64], R14 ;  /* 0x0000000e0c007986 */ /* 0x0001e8000c101b06 */
[----:B------:R0:W-:Y:S04]  /*0b90*/  STG.E desc[UR6][R12.64+0x20], R21 ;  /* 0x000020150c007986 */ /* 0x0001e8000c101906 */
[----:B------:R0:W-:Y:S04]  /*0ba0*/  STG.E.64 desc[UR6][R12.64+0x8], R16 ;  /* 0x000008100c007986 */ /* 0x0001e8000c101b06 */
[----:B------:R0:W-:Y:S01]  /*0bb0*/  STG.E.64 desc[UR6][R12.64+0x10], R18 ;  /* 0x000010120c007986 */ /* 0x0001e2000c101b06 */
[----:B------:R-:W-:Y:S05]  /*0bc0*/  @!P0 BRA `(.L_x_5) ;  /* 0xfffffff400c08947 */ /* 0x000fea000383ffff */
[----:B------:R-:W-:Y:S05]  /*0bd0*/  EXIT ;  /* 0x000000000000794d */ /* 0x000fea0003800000 */
.L_x_6:
[----:B------:R-:W-:-:S00]  /*0be0*/  BRA `(.L_x_6) ;  /* 0xfffffffc00fc7947 */ /* 0x000fc0000383ffff */
[----:B------:R-:W-:-:S00]  /*0bf0*/  NOP ;  /* 0x0000000000007918 */ /* 0x000fc00000000000 */
        /* <DEDUP_REMOVED lines=8> */
.L_x_17:


//--------------------- .text._Z12setup_kernelP17curandStateXORWOWl --------------------------
	.section	.text._Z12setup_kernelP17curandStateXORWOWl,"ax",@progbits
	.align	128
        .global         _Z12setup_kernelP17curandStateXORWOWl
        .type           _Z12setup_kernelP17curandStateXORWOWl,@function
        .size           _Z12setup_kernelP17curandStateXORWOWl,(.L_x_18 - _Z12setup_kernelP17curandStateXORWOWl)
        .other          _Z12setup_kernelP17curandStateXORWOWl,@"STO_CUDA_ENTRY STV_DEFAULT"
_Z12setup_kernelP17curandStateXORWOWl:
.text._Z12setup_kernelP17curandStateXORWOWl:
[----:B------:R-:W-:Y:S01]  /*0000*/  LDC R1, c[0x0][0x37c] ;  /* 0x0000df00ff017b82 */ /* 0x000fe20000000800 */
[----:B------:R-:W0:Y:S01]  /*0010*/  S2R R12, SR_CTAID.X ;  /* 0x00000000000c7919 */ /* 0x000e220000002500 */
[----:B------:R-:W0:Y:S01]  /*0020*/  LDCU UR4, c[0x0][0x360] ;  /* 0x00006c00ff0477ac */ /* 0x000e220008000800 */
[----:B------:R-:W0:Y:S01]  /*0030*/  S2R R3, SR_TID.X ;  /* 0x0000000000037919 */ /* 0x000e220000002100 */
[----:B------:R-:W1:Y:S01]  /*0040*/  LDCU.64 UR6, c[0x0][0x388] ;  /* 0x00007100ff0677ac */ /* 0x000e620008000a00 */
[----:B0-----:R-:W-:-:S05]  /*0050*/  IMAD R12, R12, UR4, R3 ;  /* 0x000000040c0c7c24 */ /* 0x001fca000f8e0203 */
[----:B-1----:R-:W-:Y:S02]  /*0060*/  ISETP.GE.U32.AND P0, PT, R12, UR6, PT ;  /* 0x000000060c007c0c */ /* 0x002fe4000bf06070 */
[----:B------:R-:W-:-:S04]  /*0070*/  SHF.R.S32.HI R0, RZ, 0x1f, R12 ;  /* 0x0000001fff007819 */ /* 0x000fc8000001140c */
[----:B------:R-:W-:-:S13]  /*0080*/  ISETP.GE.AND.EX P0, PT, R0, UR7, PT, P0 ;  /* 0x0000000700007c0c */ /* 0x000fda000bf06300 */
[----:B------:R-:W-:Y:S05]  /*0090*/  @P0 EXIT ;  /* 0x000000000000094d */ /* 0x000fea0003800000 */
[----:B------:R-:W0:Y:S01]  /*00a0*/  LDCU UR5, c[0x0][0x370] ;  /* 0x00006e00ff0577ac */ /* 0x000e220008000800 */
[----:B------:R-:W-:Y:S01]  /*00b0*/  IMAD.MOV.U32 R13, RZ, RZ, R12 ;  /* 0x000000ffff0d7224 */ /* 0x000fe200078e000c */
[----:B------:R-:W1:Y:S01]  /*00c0*/  LDCU.64 UR6, c[0x0][0x358] ;  /* 0x00006b00ff0677ac */ /* 0x000e620008000a00 */
[----:B0-----:R-:W-:-:S12]  /*00d0*/  UIMAD UR4, UR4, UR5, URZ ;  /* 0x00000005040472a4 */ /* 0x001fd8000f8e02ff */
.L_x_15:
[----:B01----:R-:W0:Y:S01]  /*00e0*/  LDC.64 R8, c[0x0][0x380] ;  /* 0x0000e000ff087b82 */ /* 0x003e220000000a00 */
[C---:B------:R-:W-:Y:S01]  /*00f0*/  IMAD R3, R0.reuse, 0x30, RZ ;  /* 0x0000003000037824 */ /* 0x040fe200078e02ff */
[----:B------:R-:W-:Y:S01]  /*0100*/  ISETP.NE.U32.AND P0, PT, R13, RZ, PT ;  /* 0x000000ff0d00720c */ /* 0x000fe20003f05070 */
[----:B------:R-:W-:Y:S01]  /*0110*/  IMAD.MOV.U32 R4, RZ, RZ, 0x3198c20f ;  /* 0x3198c20fff047424 */ /* 0x000fe200078e00ff */
[----:B------:R-:W-:Y:S01]  /*0120*/  BSSY.RECONVERGENT B0, `(.L_x_7) ;  /* 0x00000db000007945 */ /* 0x000fe20003800200 */
[----:B------:R-:W-:Y:S01]  /*0130*/  IMAD.MOV.U32 R5, RZ, RZ, 0x5efdb30c ;  /* 0x5efdb30cff057424 */ /* 0x000fe200078e00ff */
[----:B------:R-:W-:Y:S01]  /*0140*/  ISETP.NE.AND.EX P0, PT, R0, RZ, PT, P0 ;  /* 0x000000ff0000720c */ /* 0x000fe20003f05300 */
[----:B------:R-:W-:Y:S02]  /*0150*/  IMAD.MOV.U32 R2, RZ, RZ, 0x423bb012 ;  /* 0x423bb012ff027424 */ /* 0x000fe400078e00ff */
[----:B------:R-:W-:Y:S02]  /*0160*/  IMAD.MOV.U32 R6, RZ, RZ, -0x23270784 ;  /* 0xdcd8f87cff067424 */ /* 0x000fe400078e00ff */
[----:B------:R-:W-:-:S02]  /*0170*/  IMAD.MOV.U32 R7, RZ, RZ, 0x57fa2510 ;  /* 0x57fa2510ff077424 */ /* 0x000fc400078e00ff */
[----:B0-----:R-:W-:-:S04]  /*0180*/  IMAD.WIDE.U32 R8, R13, 0x30, R8 ;  /* 0x000000300d087825 */ /* 0x001fc800078e0008 */
[----:B------:R-:W-:Y:S02]  /*0190*/  IMAD.IADD R9, R9, 0x1, R3 ;  /* 0x0000000109097824 */ /* 0x000fe400078e0203 */
[----:B------:R-:W-:-:S03]  /*01a0*/  IMAD.MOV.U32 R3, RZ, RZ, -0x75bd8fc ;  /* 0xf8a42704ff037424 */ /* 0x000fc600078e00ff */
[----:B-1----:R0:W-:Y:S04]  /*01b0*/  STG.E.64 desc[UR6][R8.64], R4 ;  /* 0x0000000408007986 */ /* 0x0021e8000c101b06 */
[----:B------:R0:W-:Y:S04]  /*01c0*/  STG.E.64 desc[UR6][R8.64+0x8], R2 ;  /* 0x0000080208007986 */ /* 0x0001e8000c101b06 */
[----:B------:R0:W-:Y:S01]  /*01d0*/  STG.E.64 desc[UR6][R8.64+0x10], R6 ;  /* 0x0000100608007986 */ /* 0x0001e2000c101b06 */
[----:B------:R-:W-:Y:S05]  /*01e0*/  @!P0 BRA `(.L_x_8) ;  /* 0x0000000c00388947 */ /* 0x000fea0003800000 */
[----:B------:R-:W-:-:S07]  /*01f0*/  IMAD.MOV.U32 R14, RZ, RZ, RZ ;  /* 0x000000ffff0e7224 */ /* 0x000fce00078e00ff */
.L_x_14:
[----:B------:R-:W-:Y:S01]  /*0200*/  LOP3.LUT R15, R13, 0x3, RZ, 0xc0, !PT ;  /* 0x000000030d0f7812 */ /* 0x000fe200078ec0ff */
[----:B------:R-:W-:Y:S03]  /*0210*/  BSSY.RECONVERGENT B1, `(.L_x_9) ;  /* 0x00000c5000017945 */ /* 0x000fe60003800200 */
[----:B------:R-:W-:-:S04]  /*0220*/  ISETP.NE.U32.AND P0, PT, R15, RZ, PT ;  /* 0x000000ff0f00720c */ /* 0x000fc80003f05070 */
[----:B------:R-:W-:-:S13]  /*0230*/  ISETP.NE.AND.EX P0, PT, RZ, RZ, PT, P0 ;  /* 0x000000ffff00720c */ /* 0x000fda0003f05300 */
[----:B-1----:R-:W-:Y:S05]  /*0240*/  @!P0 BRA `(.L_x_10) ;  /* 0x0000000c00048947 */ /* 0x002fea0003800000 */
[----:B0-----:R-:W0:Y:S01]  /*0250*/  LDC.64 R6, c[0x4][RZ] ;  /* 0x01000000ff067b82 */ /* 0x001e220000000a00 */
[----:B------:R-:W-:Y:S02]  /*0260*/  IMAD.MOV.U32 R16, RZ, RZ, RZ ;  /* 0x000000ffff107224 */ /* 0x000fe400078e00ff */
[----:B0-----:R-:W-:-:S07]  /*0270*/  IMAD.WIDE.U32 R6, R14, 0xc80, R6 ;  /* 0x00000c800e067825 */ /* 0x001fce00078e0006 */
.L_x_13:
[----:B-1----:R-:W-:Y:S01]  /*0280*/  IMAD.MOV.U32 R17, RZ, RZ, RZ ;  /* 0x000000ffff117224 */ /* 0x002fe200078e00ff */
[----:B------:R-:W-:Y:S01]  /*0290*/  CS2R R4, SRZ ;  /* 0x0000000000047805 */ /* 0x000fe2000001ff00 */
[----:B------:R-:W-:Y:S01]  /*02a0*/  IMAD.MOV.U32 R19, RZ, RZ, RZ ;  /* 0x000000ffff137224 */ /* 0x000fe200078e00ff */
[----:B------:R-:W-:-:S07]  /*02b0*/  CS2R R2, SRZ ;  /* 0x0000000000027805 */ /* 0x000fce000001ff00 */
.L_x_12:
[----:B------:R-:W-:-:S05]  /*02c0*/  IMAD.WIDE.U32 R10, R19, 0x4, R8 ;  /* 0x00000004130a7825 */ /* 0x000fca00078e0008 */
[----:B------:R0:W5:Y:S01]  /*02d0*/  LDG.E R18, desc[UR6][R10.64+0x4] ;  /* 0x000004060a127981 */ /* 0x000162000c1e1900 */
[----:B------:R-:W-:Y:S02]  /*02e0*/  IMAD.SHL.U32 R20, R19, 0x20, RZ ;  /* 0x0000002013147824 */ /* 0x000fe400078e00ff */
[----:B------:R-:W-:-:S07]  /*02f0*/  IMAD.MOV.U32 R21, RZ, RZ, RZ ;  /* 0x000000ffff157224 */ /* 0x000fce00078e00ff */
.L_x_11:
[----:B-----5:R-:W-:Y:S01]  /*0300*/  SHF.R.U32.HI R24, RZ, R21, R18 ;  /* 0x00000015ff187219 */ /* 0x020fe20000011612 */
[----:B0-----:R-:W-:-:S03]  /*0310*/  IMAD.IADD R10, R20, 0x1, R21 ;  /* 0x00000001140a7824 */ /* 0x001fc600078e0215 */
[----:B------:R-:W-:-:S04]  /*0320*/  LOP3.LUT R11, R24, 0x1, RZ, 0xc0, !PT ;  /* 0x00000001180b7812 */ /* 0x000fc800078ec0ff */
[----:B------:R-:W-:Y:S01]  /*0330*/  ISETP.NE.U32.AND P0, PT, R11, 0x1, PT ;  /* 0x000000010b00780c */ /* 0x000fe20003f05070 */
[----:B------:R-:W-:-:S03]  /*0340*/  IMAD R11, R10, 0x5, RZ ;  /* 0x000000050a0b7824 */ /* 0x000fc600078e02ff */
[----:B------:R-:W-:Y:S01]  /*0350*/  R2P PR, R24, 0x7e ;  /* 0x0000007e18007804 */ /* 0x000fe20000000000 */
[----:B------:R-:W-:-:S08]  /*0360*/  IMAD.WIDE.U32 R10, R11, 0x4, R6 ;  /* 0x000000040b0a7825 */ /* 0x000fd000078e0006 */
[----:B------:R-:W2:Y:S04]  /*0370*/  @!P0 LDG.E R22, desc[UR6][R10.64+0x10] ;  /* 0x000010060a168981 */ /* 0x000ea8000c1e1900 */
[----:B------:R-:W3:Y:S04]  /*0380*/  @P1 LDG.E R26, desc[UR6][R10.64+0x24] ;  /* 0x000024060a1a1981 */ /* 0x000ee8000c1e1900 */
[----:B------:R-:W4:Y:S04]  /*0390*/  @P2 LDG.E R28, desc[UR6][R10.64+0x38] ;  /* 0x000038060a1c2981 */ /* 0x000f28000c1e1900 */
[----:B------:R-:W4:Y:S04]  /*03a0*/  @P3 LDG.E R23, desc[UR6][R10.64+0x4c] ;  /* 0x00004c060a173981 */ /* 0x000f28000c1e1900 */
[----:B------:R-:W4:Y:S01]  /*03b0*/  @P1 LDG.E R25, desc[UR6][R10.64+0x20] ;  /* 0x000020060a191981 */ /* 0x000f22000c1e1900 */
[----:B--2---:R-:W-:-:S03]  /*03c0*/  @!P0 LOP3.LUT R5, R5, R22, RZ, 0x3c, !PT ;  /* 0x0000001605058212 */ /* 0x004fc600078e3cff */
[----:B------:R-:W2:Y:S01]  /*03d0*/  @!P0 LDG.E R22, desc[UR6][R10.64] ;  /* 0x000000060a168981 */ /* 0x000ea2000c1e1900 */
[----:B---3--:R-:W-:-:S03]  /*03e0*/  @P1 LOP3.LUT R5, R5, R26, RZ, 0x3c, !PT ;  /* 0x0000001a05051212 */ /* 0x008fc600078e3cff */
[----:B------:R-:W3:Y:S01]  /*03f0*/  @P4 LDG.E R26, desc[UR6][R10.64+0x60] ;  /* 0x000060060a1a4981 */ /* 0x000ee2000c1e1900 */
[----:B----4-:R-:W-:-:S03]  /*0400*/  @P2 LOP3.LUT R5, R5, R28, RZ, 0x3c, !PT ;  /* 0x0000001c05052212 */ /* 0x010fc600078e3cff */
[----:B------:R-:W4:Y:S01]  /*0410*/  @P5 LDG.E R28, desc[UR6][R10.64+0x74] ;  /* 0x000074060a1c5981 */ /* 0x000f22000c1e1900 */
[----:B------:R-:W-:-:S03]  /*0420*/  @P3 LOP3.LUT R5, R5, R23, RZ, 0x3c, !PT ;  /* 0x0000001705053212 */ /* 0x000fc600078e3cff */
[----:B------:R-:W4:Y:S01]  /*0430*/  @!P0 LDG.E R23, desc[UR6][R10.64+0x4] ;  /* 0x000004060a178981 */ /* 0x000f22000c1e1900 */
[----:B--2---:R-:W-:-:S03]  /*0440*/  @!P0 LOP3.LUT R17, R17, R22, RZ, 0x3c, !PT ;  /* 0x0000001611118212 */ /* 0x004fc600078e3cff */
[----:B------:R-:W2:Y:S01]  /*0450*/  @!P0 LDG.E R22, desc[UR6][R10.64+0x8] ;  /* 0x000008060a168981 */ /* 0x000ea2000c1e1900 */
[----:B---3--:R-:W-:-:S03]  /*0460*/  @P4 LOP3.LUT R5, R5, R26, RZ, 0x3c, !PT ;  /* 0x0000001a05054212 */ /* 0x008fc600078e3cff */
[----:B------:R-:W3:Y:S01]  /*0470*/  @P1 LDG.E R26, desc[UR6][R10.64+0x14] ;  /* 0x000014060a1a1981 */ /* 0x000ee2000c1e1900 */
[----:B----4-:R-:W-:-:S03]  /*0480*/  @!P0 LOP3.LUT R2, R2, R23, RZ, 0x3c, !PT ;  /* 0x0000001702028212 */ /* 0x010fc600078e3cff */
[----:B------:R-:W4:Y:S01]  /*0490*/  @!P0 LDG.E R23, desc[UR6][R10.64+0xc] ;  /* 0x00000c060a178981 */ /* 0x000f22000c1e1900 */
[----:B--2---:R-:W-:-:S03]  /*04a0*/  @!P0 LOP3.LUT R3, R3, R22, RZ, 0x3c, !PT ;  /* 0x0000001603038212 */ /* 0x004fc600078e3cff */
[----:B------:R-:W2:Y:S01]  /*04b0*/  @P1 LDG.E R22, desc[UR6][R10.64+0x1c] ;  /* 0x00001c060a161981 */ /* 0x000ea2000c1e1900 */
[----:B---3--:R-:W-:-:S03]  /*04c0*/  @P1 LOP3.LUT R17, R17, R26, RZ, 0x3c, !PT ;  /* 0x0000001a11111212 */ /* 0x008fc600078e3cff */
[----:B------:R-:W3:Y:S01]  /*04d0*/  @P2 LDG.E R26, desc[UR6][R10.64+0x28] ;  /* 0x000028060a1a2981 */ /* 0x000ee2000c1e1900 */
[----:B----4-:R-:W-:-:S03]  /*04e0*/  @!P0 LOP3.LUT R4, R4, R23, RZ, 0x3c, !PT ;  /* 0x0000001704048212 */ /* 0x010fc600078e3cff */
[----:B------:R-:W4:Y:S01]  /*04f0*/  @P1 LDG.E R23, desc[UR6][R10.64+0x18] ;  /* 0x000018060a171981 */ /* 0x000f22000c1e1900 */
[----:B------:R-:W-:-:S03]  /*0500*/  @P1 LOP3.LUT R4, R4, R25, RZ, 0x3c, !PT ;  /* 0x0000001904041212 */ /* 0x000fc600078e3cff */
[----:B------:R-:W4:Y:S01]  /*0510*/  @P2 LDG.E R25, desc[UR6][R10.64+0x34] ;  /* 0x000034060a192981 */ /* 0x000f22000c1e1900 */
[----:B--2---:R-:W-:-:S03]  /*0520*/  @P1 LOP3.LUT R3, R3, R22, RZ, 0x3c, !PT ;  /* 0x0000001603031212 */ /* 0x004fc600078e3cff */
[----:B------:R-:W2:Y:S01]  /*0530*/  @P2 LDG.E R22, desc[UR6][R10.64+0x30] ;  /* 0x000030060a162981 */ /* 0x000ea2000c1e1900 */
[----:B---3--:R-:W-:-:S03]  /*0540*/  @P2 LOP3.LUT R17, R17, R26, RZ, 0x3c, !PT ;  /* 0x0000001a11112212 */ /* 0x008fc600078e3cff */
[----:B------:R-:W3:Y:S01]  /*0550*/  @P3 LDG.E R26, desc[UR6][R10.64+0x3c] ;  /* 0x00003c060a1a3981 */ /* 0x000ee2000c1e1900 */
[----:B----4-:R-:W-:-:S03]  /*0560*/  @P1 LOP3.LUT R2, R2, R23, RZ, 0x3c, !PT ;  /* 0x0000001702021212 */ /* 0x010fc600078e3cff */
        /* <DEDUP_REMOVED lines=25> */
[----:B------:R-:W-:Y:S02]  /*0700*/  LOP3.LUT P0, RZ, R24, 0x80, RZ, 0xc0, !PT ;  /* 0x0000008018ff7812 */ /* 0x000fe4000780c0ff */
[----:B------:R-:W-:Y:S02]  /*0710*/  @P5 LOP3.LUT R4, R4, R25, RZ, 0x3c, !PT ;  /* 0x0000001904045212 */ /* 0x000fe400078e3cff */
[----:B------:R-:W4:Y:S01]  /*0720*/  @P6 LDG.E R25, desc[UR6][R10.64+0x84] ;  /* 0x000084060a196981 */ /* 0x000f22000c1e1900 */
[----:B--2---:R-:W-:-:S03]  /*0730*/  @P5 LOP3.LUT R3, R3, R22, RZ, 0x3c, !PT ;  /* 0x0000001603035212 */ /* 0x004fc600078e3cff */
[----:B------:R-:W2:Y:S01]  /*0740*/  @P6 LDG.E R22, desc[UR6][R10.64+0x80] ;  /* 0x000080060a166981 */ /* 0x000ea2000c1e1900 */
[----:B---3--:R-:W-:-:S04]  /*0750*/  @P6 LOP3.LUT R17, R17, R26, RZ, 0x3c, !PT ;  /* 0x0000001a11116212 */ /* 0x008fc800078e3cff */
[----:B------:R-:W3:Y:S01]  /*0760*/  @P0 LDG.E R26, desc[UR6][R10.64+0x8c] ;  /* 0x00008c060a1a0981 */ /* 0x000ee2000c1e1900 */
[----:B----4-:R-:W-:-:S03]  /*0770*/  @P5 LOP3.LUT R2, R2, R23, RZ, 0x3c, !PT ;  /* 0x0000001702025212 */ /* 0x010fc600078e3cff */
[----:B------:R-:W4:Y:S01]  /*0780*/  @P6 LDG.E R23, desc[UR6][R10.64+0x7c] ;  /* 0x00007c060a176981 */ /* 0x000f22000c1e1900 */
[----:B------:R-:W-:-:S03]  /*0790*/  @P5 LOP3.LUT R5, R5, R28, RZ, 0x3c, !PT ;  /* 0x0000001c05055212 */ /* 0x000fc600078e3cff */
        /* <DEDUP_REMOVED lines=9> */
[----:B------:R-:W-:Y:S02]  /*0830*/  @P6 LOP3.LUT R5, R5, R28, RZ, 0x3c, !PT ;  /* 0x0000001c05056212 */ /* 0x000fe400078e3cff */
[----:B------:R-:W-:Y:S02]  /*0840*/  @P0 LOP3.LUT R4, R4, R25, RZ, 0x3c, !PT ;  /* 0x0000001904040212 */ /* 0x000fe400078e3cff */
[----:B--2---:R-:W-:Y:S02]  /*0850*/  @P0 LOP3.LUT R3, R3, R22, RZ, 0x3c, !PT ;  /* 0x0000001603030212 */ /* 0x004fe400078e3cff */
[----:B---3--:R-:W-:Y:S02]  /*0860*/  @P0 LOP3.LUT R5, R5, R26, RZ, 0x3c, !PT ;  /* 0x0000001a05050212 */ /* 0x008fe400078e3cff */
[----:B----4-:R-:W-:Y:S02]  /*0870*/  @P0 LOP3.LUT R2, R2, R23, RZ, 0x3c, !PT ;  /* 0x0000001702020212 */ /* 0x010fe400078e3cff */
[----:B------:R-:W-:-:S13]  /*0880*/  R2P PR, R24.B1, 0x7f ;  /* 0x0000007f18007804 */ /* 0x000fda0000001000 */
[----:B------:R-:W2:Y:S04]  /*0890*/  @P0 LDG.E R22, desc[UR6][R10.64+0xa0] ;  /* 0x0000a0060a160981 */ /* 0x000ea8000c1e1900 */
[----:B------:R-:W3:Y:S04]  /*08a0*/  @P1 LDG.E R28, desc[UR6][R10.64+0xb4] ;  /* 0x0000b4060a1c1981 */ /* 0x000ee8000c1e1900 */
[----:B------:R-:W4:Y:S04]  /*08b0*/  @P0 LDG.E R23, desc[UR6][R10.64+0xa4] ;  /* 0x0000a4060a170981 */ /* 0x000f28000c1e1900 */
[----:B------:R-:W4:Y:S04]  /*08c0*/  @P0 LDG.E R26, desc[UR6][R10.64+0xa8] ;  /* 0x0000a8060a1a0981 */ /* 0x000f28000c1e1900 */
        /* <DEDUP_REMOVED lines=8> */
[----:B------:R-:W2:Y:S01]  /*0950*/  @P2 LDG.E R26, desc[UR6][R10.64+0xc8] ;  /* 0x0000c8060a1a2981 */ /* 0x000ea2000c1e1900 */
[----:B------:R-:W-:-:S03]  /*0960*/  @P0 LOP3.LUT R4, R4, R25, RZ, 0x3c, !PT ;  /* 0x0000001904040212 */ /* 0x000fc600078e3cff */
[----:B------:R-:W2:Y:S01]  /*0970*/  @P2 LDG.E R25, desc[UR6][R10.64+0xcc] ;  /* 0x0000cc060a192981 */ /* 0x000ea2000c1e1900 */
[----:B---3--:R-:W-:Y:S02]  /*0980*/  @P0 LOP3.LUT R5, R5, R28, RZ, 0x3c, !PT ;  /* 0x0000001c05050212 */ /* 0x008fe400078e3cff */
[----:B------:R-:W-:Y:S02]  /*0990*/  LOP3.LUT P0, RZ, R24, 0x8000, RZ, 0xc0, !PT ;  /* 0x0000800018ff7812 */ /* 0x000fe4000780c0ff */
[----:B----4-:R-:W-:Y:S01]  /*09a0*/  @P1 LOP3.LUT R2, R2, R23, RZ, 0x3c, !PT ;  /* 0x0000001702021212 */ /* 0x010fe200078e3cff */
[----:B------:R-:W3:Y:S01]  /*09b0*/  @P1 LDG.E R24, desc[UR6][R10.64+0xc4] ;  /* 0x0000c4060a181981 */ /* 0x000ee2000c1e1900 */
[----:B--2---:R-:W-:-:S03]  /*09c0*/  @P1 LOP3.LUT R3, R3, R22, RZ, 0x3c, !PT ;  /* 0x0000001603031212 */ /* 0x004fc600078e3cff */
[----:B------:R-:W2:Y:S01]  /*09d0*/  @P1 LDG.E R23, desc[UR6][R10.64+0xc0] ;  /* 0x0000c0060a171981 */ /* 0x000ea2000c1e1900 */
[----:B------:R-:W-:-:S03]  /*09e0*/  @P2 LOP3.LUT R17, R17, R26, RZ, 0x3c, !PT ;  /* 0x0000001a11112212 */ /* 0x000fc600078e3cff */
[----:B------:R-:W4:Y:S04]  /*09f0*/  @P3 LDG.E R26, desc[UR6][R10.64+0xdc] ;  /* 0x0000dc060a1a3981 */ /* 0x000f28000c1e1900 */
[----:B------:R-:W4:Y:S01]  /*0a00*/  @P2 LDG.E R22, desc[UR6][R10.64+0xd0] ;  /* 0x0000d0060a162981 */ /* 0x000f22000c1e1900 */
[----:B------:R-:W-:-:S03]  /*0a10*/  @P2 LOP3.LUT R2, R2, R25, RZ, 0x3c, !PT ;  /* 0x0000001902022212 */ /* 0x000fc600078e3cff */
[----:B------:R-:W4:Y:S04]  /*0a20*/  @P3 LDG.E R25, desc[UR6][R10.64+0xe0] ;  /* 0x0000e0060a193981 */ /* 0x000f28000c1e1900 */
[----:B------:R-:W4:Y:S01]  /*0a30*/  @P0 LDG.E R27, desc[UR6][R10.64+0x138] ;  /* 0x000138060a1b0981 */ /* 0x000f22000c1e1900 */
[----:B---3--:R-:W-:-:S03]  /*0a40*/  @P1 LOP3.LUT R5, R5, R24, RZ, 0x3c, !PT ;  /* 0x0000001805051212 */ /* 0x008fc600078e3cff */
[----:B------:R-:W3:Y:S01]  /*0a50*/  @P2 LDG.E R24, desc[UR6][R10.64+0xd8] ;  /* 0x0000d8060a182981 */ /* 0x000ee2000c1e1900 */
[----:B--2---:R-:W-:-:S03]  /*0a60*/  @P1 LOP3.LUT R4, R4, R23, RZ, 0x3c, !PT ;  /* 0x0000001704041212 */ /* 0x004fc600078e3cff */
[----:B------:R-:W2:Y:S01]  /*0a70*/  @P2 LDG.E R23, desc[UR6][R10.64+0xd4] ;  /* 0x0000d4060a172981 */ /* 0x000ea2000c1e1900 */
[----:B----4-:R-:W-:-:S03]  /*0a80*/  @P3 LOP3.LUT R17, R17, R26, RZ, 0x3c, !PT ;  /* 0x0000001a11113212 */ /* 0x010fc600078e3cff */
[----:B------:R-:W4:Y:S01]  /*0a90*/  @P4 LDG.E R26, desc[UR6][R10.64+0xf0] ;  /* 0x0000f0060a1a4981 */ /* 0x000f22000c1e1900 */
[----:B------:R-:W-:-:S03]  /*0aa0*/  @P2 LOP3.LUT R3, R3, R22, RZ, 0x3c, !PT ;  /* 0x0000001603032212 */ /* 0x000fc600078e3cff */
[----:B------:R-:W4:Y:S01]  /*0ab0*/  @P3 LDG.E R22, desc[UR6][R10.64+0xe4] ;  /* 0x0000e4060a163981 */ /* 0x000f22000c1e1900 */
[----:B------:R-:W-:-:S03]  /*0ac0*/  @P3 LOP3.LUT R2, R2, R25, RZ, 0x3c, !PT ;  /* 0x0000001902023212 */ /* 0x000fc600078e3cff */
        /* <DEDUP_REMOVED lines=39> */
[----:B------:R-:W-:-:S05]  /*0d40*/  VIADD R21, R21, 0x10 ;  /* 0x0000001015157836 */ /* 0x000fca0000000000 */
[----:B------:R-:W-:Y:S02]  /*0d50*/  ISETP.NE.AND P1, PT, R21, 0x20, PT ;  /* 0x000000201500780c */ /* 0x000fe40003f25270 */
[----:B------:R-:W-:Y:S02]  /*0d60*/  @P0 LOP3.LUT R2, R2, R25, RZ, 0x3c, !PT ;  /* 0x0000001902020212 */ /* 0x000fe400078e3cff */
[----:B---3--:R-:W-:Y:S02]  /*0d70*/  @P6 LOP3.LUT R5, R5, R24, RZ, 0x3c, !PT ;  /* 0x0000001805056212 */ /* 0x008fe400078e3cff */
[----:B--2---:R-:W-:Y:S02]  /*0d80*/  @P6 LOP3.LUT R4, R4, R23, RZ, 0x3c, !PT ;  /* 0x0000001704046212 */ /* 0x004fe400078e3cff */
[----:B----4-:R-:W-:Y:S02]  /*0d90*/  @P0 LOP3.LUT R5, R5, R26, RZ, 0x3c, !PT ;  /* 0x0000001a05050212 */ /* 0x010fe400078e3cff */
[----:B------:R-:W-:-:S02]  /*0da0*/  @P0 LOP3.LUT R4, R4, R27, RZ, 0x3c, !PT ;  /* 0x0000001b04040212 */ /* 0x000fc400078e3cff */
[----:B------:R-:W-:Y:S01]  /*0db0*/  @P0 LOP3.LUT R3, R3, R22, RZ, 0x3c, !PT ;  /* 0x0000001603030212 */ /* 0x000fe200078e3cff */
[----:B------:R-:W-:Y:S06]  /*0dc0*/  @P1 BRA `(.L_x_11) ;  /* 0xfffffff4004c1947 */ /* 0x000fec000383ffff */
[----:B------:R-:W-:-:S05]  /*0dd0*/  VIADD R19, R19, 0x1 ;  /* 0x0000000113137836 */ /* 0x000fca0000000000 */
[----:B------:R-:W-:-:S13]  /*0de0*/  ISETP.NE.AND P0, PT, R19, 0x5, PT ;  /* 0x000000051300780c */ /* 0x000fda0003f05270 */
[----:B------:R-:W-:Y:S05]  /*0df0*/  @P0 BRA `(.L_x_12) ;  /* 0xfffffff400300947 */ /* 0x000fea000383ffff */
[----:B------:R1:W-:Y:S01]  /*0e00*/  STG.E.64 desc[UR6][R8.64+0x8], R2 ;  /* 0x0000080208007986 */ /* 0x0003e2000c101b06 */
[----:B------:R-:W-:-:S03]  /*0e10*/  VIADD R16, R16, 0x1 ;  /* 0x0000000110107836 */ /* 0x000fc60000000000 */
[----:B------:R1:W-:Y:S02]  /*0e20*/  STG.E.64 desc[UR6][R8.64+0x10], R4 ;  /* 0x0000100408007986 */ /* 0x0003e4000c101b06 */
[----:B------:R-:W-:Y:S02]  /*0e30*/  ISETP.GE.U32.AND P0, PT, R16, R15, PT ;  /* 0x0000000f1000720c */ /* 0x000fe40003f06070 */
[----:B------:R1:W-:Y:S11]  /*0e40*/  STG.E desc[UR6][R8.64+0x4], R17 ;  /* 0x0000041108007986 */ /* 0x0003f6000c101906 */
[----:B------:R-:W-:Y:S05]  /*0e50*/  @!P0 BRA `(.L_x_13) ;  /* 0xfffffff400088947 */ /* 0x000fea000383ffff */
.L_x_10:
[----:B------:R-:W-:Y:S05]  /*0e60*/  BSYNC.RECONVERGENT B1 ;  /* 0x0000000000017941 */ /* 0x000fea0003800200 */
.L_x_9:
[C---:B------:R-:W-:Y:S01]  /*0e70*/  ISETP.GT.U32.AND P0, PT, R13.reuse, 0x3, PT ;  /* 0x000000030d00780c */ /* 0x040fe20003f04070 */
[----:B------:R-:W-:Y:S01]  /*0e80*/  VIADD R14, R14, 0x1 ;  /* 0x000000010e0e7836 */ /* 0x000fe20000000000 */
[--C-:B------:R-:W-:Y:S02]  /*0e90*/  SHF.R.U64 R13, R13, 0x2, R0.reuse ;  /* 0x000000020d0d7819 */ /* 0x100fe40000001200 */
[----:B------:R-:W-:Y:S02]  /*0ea0*/  ISETP.GT.U32.AND.EX P0, PT, R0, RZ, PT, P0 ;  /* 0x000000ff0000720c */ /* 0x000fe40003f04100 */
[----:B------:R-:W-:-:S11]  /*0eb0*/  SHF.R.U32.HI R0, RZ, 0x2, R0 ;  /* 0x00000002ff007819 */ /* 0x000fd60000011600 */
[----:B------:R-:W-:Y:S05]  /*0ec0*/  @P0 BRA `(.L_x_14) ;  /* 0xfffffff000cc0947 */ /* 0x000fea000383ffff */
.L_x_8:
[----:B------:R-:W-:Y:S05]  /*0ed0*/  BSYNC.RECONVERGENT B0 ;  /* 0x0000000000007941 */ /* 0x000fea0003800200 */
.L_x_7:
[----:B------:R-:W2:Y:S01]  /*0ee0*/  LDCU.64 UR8, c[0x0][0x388] ;  /* 0x00007100ff0877ac */ /* 0x000ea20008000a00 */
[----:B------:R-:W-:Y:S01]  /*0ef0*/  VIADD R13, R12, UR4 ;  /* 0x000000040c0d7c36 */ /* 0x000fe20008000000 */
[----:B------:R3:W-:Y:S03]  /*0f00*/  STG.E.64 desc[UR6][R8.64+0x18], RZ ;  /* 0x000018ff08007986 */ /* 0x0007e6000c101b06 */
[--C-:B------:R-:W-:Y:S01]  /*0f10*/  IMAD.MOV.U32 R12, RZ, RZ, R13.reuse ;  /* 0x000000ffff0c7224 */ /* 0x100fe200078e000d */
[----:B------:R3:W-:Y:S01]  /*0f20*/  STG.E desc[UR6][R8.64+0x20], RZ ;  /* 0x000020ff08007986 */ /* 0x0007e2000c101906 */
[----:B------:R-:W-:-:S03]  /*0f30*/  SHF.R.S32.HI R0, RZ, 0x1f, R13 ;  /* 0x0000001fff007819 */ /* 0x000fc6000001140d */
[----:B------:R3:W-:Y:S01]  /*0f40*/  STG.E.64 desc[UR6][R8.64+0x28], RZ ;  /* 0x000028ff08007986 */ /* 0x0007e2000c101b06 */
[----:B--2---:R-:W-:-:S04]  /*0f50*/  ISETP.GE.U32.AND P0, PT, R13, UR8, PT ;  /* 0x000000080d007c0c */ /* 0x004fc8000bf06070 */
[----:B------:R-:W-:-:S13]  /*0f60*/  ISETP.GE.AND.EX P0, PT, R0, UR9, PT, P0 ;  /* 0x0000000900007c0c */ /* 0x000fda000bf06300 */
[----:B---3--:R-:W-:Y:S05]  /*0f70*/  @!P0 BRA `(.L_x_15) ;  /* 0xfffffff000588947 */ /* 0x008fea000383ffff */
[----:B------:R-:W-:Y:S05]  /*0f80*/  EXIT ;  /* 0x000000000000794d */ /* 0x000fea0003800000 */
.L_x_16:
        /* <DEDUP_REMOVED lines=15> */
.L_x_18:


//--------------------- .nv.global.init           --------------------------
	.section	.nv.global.init,"aw",@progbits
	.align	4
.nv.global.init:
	.type		mrg32k3aM1SubSeq,@object
	.size		mrg32k3aM1SubSeq,(mrg32k3aM2SubSeq - mrg32k3aM1SubSeq)
mrg32k3aM1SubSeq:
        /*0000*/ 	.byte	0x0b, 0xcc, 0xee, 0x04, 0x73, 0x29, 0x8b, 0x6f, 0xf6, 0x53, 0x03, 0xf6, 0x23, 0xf6, 0xea, 0xda
        /* <DEDUP_REMOVED lines=125> */
	.type		mrg32k3aM2SubSeq,@object
	.size		mrg32k3aM2SubSeq,(mrg32k3aM1 - mrg32k3aM2SubSeq)
mrg32k3aM2SubSeq:
        /* <DEDUP_REMOVED lines=126> */
	.type		mrg32k3aM1,@object
	.size		mrg32k3aM1,(mrg32k3aM1Seq - mrg32k3aM1)
mrg32k3aM1:
        /* <DEDUP_REMOVED lines=144> */
	.type		mrg32k3aM1Seq,@object
	.size		mrg32k3aM1Seq,(mrg32k3aM2 - mrg32k3aM1Seq)
mrg32k3aM1Seq:
        /* <DEDUP_REMOVED lines=144> */
	.type		mrg32k3aM2,@object
	.size		mrg32k3aM2,(mrg32k3aM2Seq - mrg32k3aM2)
mrg32k3aM2:
        /* <DEDUP_REMOVED lines=144> */
	.type		mrg32k3aM2Seq,@object
	.size		mrg32k3aM2Seq,(precalc_xorwow_matrix - mrg32k3aM2Seq)
mrg32k3aM2Seq:
        /* <DEDUP_REMOVED lines=144> */
	.type		precalc_xorwow_matrix,@object
	.size		precalc_xorwow_matrix,(precalc_xorwow_offset_matrix - precalc_xorwow_matrix)
precalc_xorwow_matrix:
        /* <DEDUP_REMOVED lines=6400> */
	.type		precalc_xorwow_offset_matrix,@object
	.size		precalc_xorwow_offset_matrix,(.L_1 - precalc_xorwow_offset_matrix)
precalc_xorwow_offset_matrix:
        /* <DEDUP_REMOVED lines=6400> */
.L_1:


//--------------------- .nv.shared.reserved.0     --------------------------
	.section	.nv.shared.reserved.0,"aw",@nobits
	.weak		__nv_reservedSMEM_offset_0_alias
	.size		__nv_reservedSMEM_offset_0_alias, 0, 64
	.other		__nv_reservedSMEM_offset_0_alias,@"STO_CUDA_RESERVED_SHARED STV_DEFAULT"
__nv_reservedSMEM_offset_0_alias:
	.zero		0
	.zero		64


//--------------------- .nv.constant0._Z14sample_uniformP17curandStateXORWOWPfli --------------------------
	.section	.nv.constant0._Z14sample_uniformP17curandStateXORWOWPfli,"a",@progbits
	.sectionflags	@""
	.align	4
.nv.constant0._Z14sample_uniformP17curandStateXORWOWPfli:
	.zero		924


//--------------------- .nv.constant0._Z12setup_kernelP17curandStateXORWOWl --------------------------
	.section	.nv.constant0._Z12setup_kernelP17curandStateXORWOWl,"a",@progbits
	.sectionflags	@""
	.align	4
.nv.constant0._Z12setup_kernelP17curandStateXORWOWl:
	.zero		912


//--------------------- SYMBOLS --------------------------

	.type		.nv.reservedSmem.offset0,@object
	.size		.nv.reservedSmem.offset0,0x4
